//
// Generated by NVIDIA NVVM Compiler
//
// Compiler Build ID: CL-36424714
// Cuda compilation tools, release 13.0, V13.0.88
// Based on NVVM 20.0.0
//

.version 9.0
.target sm_100
.address_size 64

	// .globl	gaussian_batch_f32

.visible .entry gaussian_batch_f32(
	.param .u64 .ptr .align 1 gaussian_batch_f32_param_0,
	.param .u64 .ptr .align 1 gaussian_batch_f32_param_1,
	.param .u64 .ptr .align 1 gaussian_batch_f32_param_2,
	.param .u64 .ptr .align 1 gaussian_batch_f32_param_3,
	.param .u32 gaussian_batch_f32_param_4,
	.param .u32 gaussian_batch_f32_param_5,
	.param .u32 gaussian_batch_f32_param_6,
	.param .u32 gaussian_batch_f32_param_7,
	.param .u64 .ptr .align 1 gaussian_batch_f32_param_8
)
{
	.reg .pred 	%p<233>;
	.reg .b32 	%r<241>;
	.reg .b32 	%f<186>;
	.reg .b64 	%rd<190>;
	.reg .b64 	%fd<378>;

	ld.param.u64 	%rd51, [gaussian_batch_f32_param_0];
	ld.param.u64 	%rd52, [gaussian_batch_f32_param_1];
	ld.param.u64 	%rd53, [gaussian_batch_f32_param_2];
	ld.param.u64 	%rd54, [gaussian_batch_f32_param_3];
	ld.param.u32 	%r94, [gaussian_batch_f32_param_4];
	ld.param.u32 	%r97, [gaussian_batch_f32_param_6];
	ld.param.u32 	%r96, [gaussian_batch_f32_param_7];
	ld.param.u64 	%rd55, [gaussian_batch_f32_param_8];
	cvta.to.global.u64 	%rd1, %rd55;
	cvta.to.global.u64 	%rd2, %rd51;
	mov.u32 	%r1, %ctaid.x;
	setp.ge.s32 	%p1, %r1, %r97;
	mov.u32 	%r98, %tid.x;
	setp.ne.s32 	%p2, %r98, 0;
	or.pred  	%p3, %p2, %p1;
	@%p3 bra 	$L__BB0_238;
	ld.param.u32 	%r197, [gaussian_batch_f32_param_5];
	cvta.to.global.u64 	%rd56, %rd52;
	cvta.to.global.u64 	%rd57, %rd53;
	mul.wide.u32 	%rd58, %r1, 4;
	add.s64 	%rd59, %rd56, %rd58;
	ld.global.nc.u32 	%r99, [%rd59];
	add.s64 	%rd60, %rd57, %rd58;
	ld.global.nc.u32 	%r100, [%rd60];
	setp.lt.s32 	%p4, %r99, 2;
	add.s32 	%r101, %r100, -5;
	setp.lt.u32 	%p5, %r101, -4;
	setp.lt.s32 	%p6, %r197, 1;
	or.pred  	%p7, %p4, %p6;
	or.pred  	%p8, %p7, %p5;
	@%p8 bra 	$L__BB0_238;
	ld.param.u32 	%r198, [gaussian_batch_f32_param_5];
	mul.lo.s32 	%r4, %r198, %r1;
	add.s32 	%r5, %r198, -1;
	and.b32  	%r6, %r198, 15;
	setp.lt.u32 	%p9, %r5, 15;
	mov.b32 	%r222, 0;
	@%p9 bra 	$L__BB0_5;
	ld.param.u32 	%r199, [gaussian_batch_f32_param_5];
	and.b32  	%r222, %r199, 2147483632;
	neg.s32 	%r220, %r222;
	mul.wide.u32 	%rd61, %r4, 4;
	add.s64 	%rd62, %rd61, %rd1;
	add.s64 	%rd180, %rd62, 32;
$L__BB0_4:
	.pragma "nounroll";
	mov.b32 	%r103, 2143289344;
	st.global.u32 	[%rd180+-32], %r103;
	st.global.u32 	[%rd180+-28], %r103;
	st.global.u32 	[%rd180+-24], %r103;
	st.global.u32 	[%rd180+-20], %r103;
	st.global.u32 	[%rd180+-16], %r103;
	st.global.u32 	[%rd180+-12], %r103;
	st.global.u32 	[%rd180+-8], %r103;
	st.global.u32 	[%rd180+-4], %r103;
	st.global.u32 	[%rd180], %r103;
	st.global.u32 	[%rd180+4], %r103;
	st.global.u32 	[%rd180+8], %r103;
	st.global.u32 	[%rd180+12], %r103;
	st.global.u32 	[%rd180+16], %r103;
	st.global.u32 	[%rd180+20], %r103;
	st.global.u32 	[%rd180+24], %r103;
	st.global.u32 	[%rd180+28], %r103;
	add.s32 	%r220, %r220, 16;
	add.s64 	%rd180, %rd180, 64;
	setp.ne.s32 	%p10, %r220, 0;
	@%p10 bra 	$L__BB0_4;
$L__BB0_5:
	mul.wide.u32 	%rd63, %r4, 4;
	add.s64 	%rd6, %rd1, %rd63;
	setp.eq.s32 	%p11, %r6, 0;
	@%p11 bra 	$L__BB0_14;
	ld.param.u32 	%r200, [gaussian_batch_f32_param_5];
	and.b32  	%r12, %r200, 7;
	setp.lt.u32 	%p12, %r6, 8;
	@%p12 bra 	$L__BB0_8;
	mul.wide.u32 	%rd64, %r222, 4;
	add.s64 	%rd65, %rd6, %rd64;
	mov.b32 	%r104, 2143289344;
	st.global.u32 	[%rd65], %r104;
	st.global.u32 	[%rd65+4], %r104;
	st.global.u32 	[%rd65+8], %r104;
	st.global.u32 	[%rd65+12], %r104;
	st.global.u32 	[%rd65+16], %r104;
	st.global.u32 	[%rd65+20], %r104;
	st.global.u32 	[%rd65+24], %r104;
	st.global.u32 	[%rd65+28], %r104;
	add.s32 	%r222, %r222, 8;
$L__BB0_8:
	setp.eq.s32 	%p13, %r12, 0;
	@%p13 bra 	$L__BB0_14;
	ld.param.u32 	%r201, [gaussian_batch_f32_param_5];
	and.b32  	%r15, %r201, 3;
	setp.lt.u32 	%p14, %r12, 4;
	@%p14 bra 	$L__BB0_11;
	mul.wide.u32 	%rd66, %r222, 4;
	add.s64 	%rd67, %rd6, %rd66;
	mov.b32 	%r105, 2143289344;
	st.global.u32 	[%rd67], %r105;
	st.global.u32 	[%rd67+4], %r105;
	st.global.u32 	[%rd67+8], %r105;
	st.global.u32 	[%rd67+12], %r105;
	add.s32 	%r222, %r222, 4;
$L__BB0_11:
	setp.eq.s32 	%p15, %r15, 0;
	@%p15 bra 	$L__BB0_14;
	mul.wide.u32 	%rd68, %r222, 4;
	add.s64 	%rd70, %rd68, %rd63;
	add.s64 	%rd181, %rd1, %rd70;
	neg.s32 	%r224, %r15;
$L__BB0_13:
	.pragma "nounroll";
	mov.b32 	%r106, 2143289344;
	st.global.u32 	[%rd181], %r106;
	add.s64 	%rd181, %rd181, 4;
	add.s32 	%r224, %r224, 1;
	setp.ne.s32 	%p16, %r224, 0;
	@%p16 bra 	$L__BB0_13;
$L__BB0_14:
	ld.param.u32 	%r202, [gaussian_batch_f32_param_5];
	max.s32 	%r107, %r96, 0;
	setp.ge.u32 	%p17, %r107, %r202;
	@%p17 bra 	$L__BB0_238;
	mul.lo.s32 	%r108, %r94, %r1;
	cvta.to.global.u64 	%rd71, %rd54;
	mul.wide.s32 	%rd72, %r108, 4;
	add.s64 	%rd10, %rd71, %rd72;
	ld.global.nc.f32 	%f2, [%rd10];
	cvt.f64.f32 	%fd1, %f2;
	ld.global.nc.f32 	%f3, [%rd10+4];
	cvt.f64.f32 	%fd2, %f3;
	ld.global.nc.f32 	%f4, [%rd10+8];
	cvt.f64.f32 	%fd3, %f4;
	ld.global.nc.f32 	%f5, [%rd10+12];
	cvt.f64.f32 	%fd4, %f5;
	add.s32 	%r21, %r99, %r96;
	setp.eq.s32 	%p18, %r100, 3;
	@%p18 bra 	$L__BB0_80;
	setp.eq.s32 	%p19, %r100, 2;
	@%p19 bra 	$L__BB0_49;
	setp.ne.s32 	%p20, %r100, 1;
	@%p20 bra 	$L__BB0_111;
	ld.param.u32 	%r212, [gaussian_batch_f32_param_5];
	max.s32 	%r22, %r96, %r21;
	and.b32  	%r23, %r212, 7;
	setp.lt.u32 	%p127, %r5, 7;
	mov.f64 	%fd360, 0d0000000000000000;
	mov.b32 	%r233, 0;
	@%p127 bra 	$L__BB0_45;
	ld.param.u32 	%r213, [gaussian_batch_f32_param_5];
	and.b32  	%r233, %r213, 2147483640;
	add.s64 	%rd183, %rd2, 16;
	add.s64 	%rd106, %rd63, %rd1;
	add.s64 	%rd182, %rd106, 16;
	mov.f64 	%fd360, 0d0000000000000000;
	mov.b32 	%r225, 0;
$L__BB0_20:
	.pragma "nounroll";
	ld.global.nc.f32 	%f96, [%rd183+-16];
	cvt.f64.f32 	%fd216, %f96;
	mul.f64 	%fd217, %fd1, %fd216;
	fma.rn.f64 	%fd6, %fd360, %fd2, %fd217;
	setp.ge.s32 	%p128, %r225, %r22;
	setp.num.f32 	%p129, %f96, %f96;
	and.pred  	%p130, %p128, %p129;
	@%p130 bra 	$L__BB0_22;
	mov.b32 	%r155, 2143289344;
	st.global.u32 	[%rd182+-16], %r155;
	bra.uni 	$L__BB0_23;
$L__BB0_22:
	cvt.rn.f32.f64 	%f98, %fd6;
	st.global.f32 	[%rd182+-16], %f98;
$L__BB0_23:
	ld.global.nc.f32 	%f99, [%rd183+-12];
	cvt.f64.f32 	%fd218, %f99;
	mul.f64 	%fd219, %fd1, %fd218;
	fma.rn.f64 	%fd7, %fd6, %fd2, %fd219;
	add.s32 	%r26, %r225, 1;
	setp.ge.s32 	%p131, %r26, %r22;
	setp.num.f32 	%p132, %f99, %f99;
	and.pred  	%p133, %p131, %p132;
	@%p133 bra 	$L__BB0_25;
	mov.b32 	%r156, 2143289344;
	st.global.u32 	[%rd182+-12], %r156;
	bra.uni 	$L__BB0_26;
$L__BB0_25:
	cvt.rn.f32.f64 	%f101, %fd7;
	st.global.f32 	[%rd182+-12], %f101;
$L__BB0_26:
	ld.global.nc.f32 	%f102, [%rd183+-8];
	cvt.f64.f32 	%fd220, %f102;
	mul.f64 	%fd221, %fd1, %fd220;
	fma.rn.f64 	%fd8, %fd7, %fd2, %fd221;
	add.s32 	%r27, %r26, 1;
	setp.ge.s32 	%p134, %r27, %r22;
	setp.num.f32 	%p135, %f102, %f102;
	and.pred  	%p136, %p134, %p135;
	@%p136 bra 	$L__BB0_28;
	mov.b32 	%r157, 2143289344;
	st.global.u32 	[%rd182+-8], %r157;
	bra.uni 	$L__BB0_29;
$L__BB0_28:
	cvt.rn.f32.f64 	%f104, %fd8;
	st.global.f32 	[%rd182+-8], %f104;
$L__BB0_29:
	ld.global.nc.f32 	%f105, [%rd183+-4];
	cvt.f64.f32 	%fd222, %f105;
	mul.f64 	%fd223, %fd1, %fd222;
	fma.rn.f64 	%fd9, %fd8, %fd2, %fd223;
	add.s32 	%r28, %r27, 1;
	setp.ge.s32 	%p137, %r28, %r22;
	setp.num.f32 	%p138, %f105, %f105;
	and.pred  	%p139, %p137, %p138;
	@%p139 bra 	$L__BB0_31;
	mov.b32 	%r158, 2143289344;
	st.global.u32 	[%rd182+-4], %r158;
	bra.uni 	$L__BB0_32;
$L__BB0_31:
	cvt.rn.f32.f64 	%f107, %fd9;
	st.global.f32 	[%rd182+-4], %f107;
$L__BB0_32:
	ld.global.nc.f32 	%f108, [%rd183];
	cvt.f64.f32 	%fd224, %f108;
	mul.f64 	%fd225, %fd1, %fd224;
	fma.rn.f64 	%fd10, %fd9, %fd2, %fd225;
	add.s32 	%r29, %r28, 1;
	setp.ge.s32 	%p140, %r29, %r22;
	setp.num.f32 	%p141, %f108, %f108;
	and.pred  	%p142, %p140, %p141;
	@%p142 bra 	$L__BB0_34;
	mov.b32 	%r159, 2143289344;
	st.global.u32 	[%rd182], %r159;
	bra.uni 	$L__BB0_35;
$L__BB0_34:
	cvt.rn.f32.f64 	%f110, %fd10;
	st.global.f32 	[%rd182], %f110;
$L__BB0_35:
	ld.global.nc.f32 	%f111, [%rd183+4];
	cvt.f64.f32 	%fd226, %f111;
	mul.f64 	%fd227, %fd1, %fd226;
	fma.rn.f64 	%fd11, %fd10, %fd2, %fd227;
	add.s32 	%r30, %r29, 1;
	setp.ge.s32 	%p143, %r30, %r22;
	setp.num.f32 	%p144, %f111, %f111;
	and.pred  	%p145, %p143, %p144;
	@%p145 bra 	$L__BB0_37;
	mov.b32 	%r160, 2143289344;
	st.global.u32 	[%rd182+4], %r160;
	bra.uni 	$L__BB0_38;
$L__BB0_37:
	cvt.rn.f32.f64 	%f113, %fd11;
	st.global.f32 	[%rd182+4], %f113;
$L__BB0_38:
	ld.global.nc.f32 	%f114, [%rd183+8];
	cvt.f64.f32 	%fd228, %f114;
	mul.f64 	%fd229, %fd1, %fd228;
	fma.rn.f64 	%fd12, %fd11, %fd2, %fd229;
	add.s32 	%r31, %r30, 1;
	setp.ge.s32 	%p146, %r31, %r22;
	setp.num.f32 	%p147, %f114, %f114;
	and.pred  	%p148, %p146, %p147;
	@%p148 bra 	$L__BB0_40;
	mov.b32 	%r161, 2143289344;
	st.global.u32 	[%rd182+8], %r161;
	bra.uni 	$L__BB0_41;
$L__BB0_40:
	cvt.rn.f32.f64 	%f116, %fd12;
	st.global.f32 	[%rd182+8], %f116;
$L__BB0_41:
	ld.global.nc.f32 	%f117, [%rd183+12];
	cvt.f64.f32 	%fd230, %f117;
	mul.f64 	%fd231, %fd1, %fd230;
	fma.rn.f64 	%fd360, %fd12, %fd2, %fd231;
	add.s32 	%r32, %r31, 1;
	setp.ge.s32 	%p149, %r32, %r22;
	setp.num.f32 	%p150, %f117, %f117;
	and.pred  	%p151, %p149, %p150;
	@%p151 bra 	$L__BB0_43;
	mov.b32 	%r162, 2143289344;
	st.global.u32 	[%rd182+12], %r162;
	bra.uni 	$L__BB0_44;
$L__BB0_43:
	cvt.rn.f32.f64 	%f119, %fd360;
	st.global.f32 	[%rd182+12], %f119;
$L__BB0_44:
	add.s64 	%rd183, %rd183, 32;
	add.s64 	%rd182, %rd182, 32;
	add.s32 	%r225, %r32, 1;
	setp.eq.s32 	%p152, %r225, %r233;
	@%p152 bra 	$L__BB0_45;
	bra.uni 	$L__BB0_20;
$L__BB0_45:
	setp.eq.s32 	%p153, %r23, 0;
	@%p153 bra 	$L__BB0_238;
	ld.param.u32 	%r214, [gaussian_batch_f32_param_5];
	and.b32  	%r76, %r214, 3;
	setp.lt.u32 	%p154, %r23, 4;
	@%p154 bra 	$L__BB0_177;
	mul.wide.u32 	%rd107, %r233, 4;
	add.s64 	%rd35, %rd2, %rd107;
	ld.global.nc.f32 	%f120, [%rd35];
	cvt.f64.f32 	%fd232, %f120;
	mul.f64 	%fd233, %fd1, %fd232;
	fma.rn.f64 	%fd67, %fd360, %fd2, %fd233;
	setp.ge.s32 	%p155, %r233, %r22;
	setp.num.f32 	%p156, %f120, %f120;
	and.pred  	%p157, %p155, %p156;
	add.s64 	%rd36, %rd6, %rd107;
	@%p157 bra 	$L__BB0_166;
	mov.b32 	%r163, 2143289344;
	st.global.u32 	[%rd36], %r163;
	bra.uni 	$L__BB0_167;
$L__BB0_49:
	ld.param.u32 	%r208, [gaussian_batch_f32_param_5];
	max.s32 	%r34, %r96, %r21;
	and.b32  	%r35, %r208, 7;
	setp.lt.u32 	%p74, %r208, 8;
	mov.f64 	%fd363, 0d0000000000000000;
	mov.b32 	%r236, 0;
	mov.f64 	%fd364, %fd363;
	@%p74 bra 	$L__BB0_76;
	ld.param.u32 	%r209, [gaussian_batch_f32_param_5];
	and.b32  	%r236, %r209, 2147483640;
	add.s64 	%rd185, %rd2, 16;
	add.s64 	%rd95, %rd63, %rd1;
	add.s64 	%rd184, %rd95, 16;
	mov.f64 	%fd363, 0d0000000000000000;
	mov.b32 	%r226, 0;
$L__BB0_51:
	.pragma "nounroll";
	ld.global.nc.f32 	%f51, [%rd185+-16];
	cvt.f64.f32 	%fd169, %f51;
	mul.f64 	%fd170, %fd363, %fd3;
	fma.rn.f64 	%fd171, %fd364, %fd2, %fd170;
	fma.rn.f64 	%fd16, %fd1, %fd169, %fd171;
	setp.ge.s32 	%p75, %r226, %r34;
	setp.num.f32 	%p76, %f51, %f51;
	and.pred  	%p77, %p75, %p76;
	@%p77 bra 	$L__BB0_53;
	mov.b32 	%r133, 2143289344;
	st.global.u32 	[%rd184+-16], %r133;
	bra.uni 	$L__BB0_54;
$L__BB0_53:
	cvt.rn.f32.f64 	%f53, %fd16;
	st.global.f32 	[%rd184+-16], %f53;
$L__BB0_54:
	ld.global.nc.f32 	%f54, [%rd185+-12];
	cvt.f64.f32 	%fd172, %f54;
	mul.f64 	%fd173, %fd364, %fd3;
	fma.rn.f64 	%fd174, %fd16, %fd2, %fd173;
	fma.rn.f64 	%fd17, %fd1, %fd172, %fd174;
	add.s32 	%r38, %r226, 1;
	setp.ge.s32 	%p78, %r38, %r34;
	setp.num.f32 	%p79, %f54, %f54;
	and.pred  	%p80, %p78, %p79;
	@%p80 bra 	$L__BB0_56;
	mov.b32 	%r134, 2143289344;
	st.global.u32 	[%rd184+-12], %r134;
	bra.uni 	$L__BB0_57;
$L__BB0_56:
	cvt.rn.f32.f64 	%f56, %fd17;
	st.global.f32 	[%rd184+-12], %f56;
$L__BB0_57:
	ld.global.nc.f32 	%f57, [%rd185+-8];
	cvt.f64.f32 	%fd175, %f57;
	mul.f64 	%fd176, %fd16, %fd3;
	fma.rn.f64 	%fd177, %fd17, %fd2, %fd176;
	fma.rn.f64 	%fd18, %fd1, %fd175, %fd177;
	add.s32 	%r39, %r38, 1;
	setp.ge.s32 	%p81, %r39, %r34;
	setp.num.f32 	%p82, %f57, %f57;
	and.pred  	%p83, %p81, %p82;
	@%p83 bra 	$L__BB0_59;
	mov.b32 	%r135, 2143289344;
	st.global.u32 	[%rd184+-8], %r135;
	bra.uni 	$L__BB0_60;
$L__BB0_59:
	cvt.rn.f32.f64 	%f59, %fd18;
	st.global.f32 	[%rd184+-8], %f59;
$L__BB0_60:
	ld.global.nc.f32 	%f60, [%rd185+-4];
	cvt.f64.f32 	%fd178, %f60;
	mul.f64 	%fd179, %fd17, %fd3;
	fma.rn.f64 	%fd180, %fd18, %fd2, %fd179;
	fma.rn.f64 	%fd19, %fd1, %fd178, %fd180;
	add.s32 	%r40, %r39, 1;
	setp.ge.s32 	%p84, %r40, %r34;
	setp.num.f32 	%p85, %f60, %f60;
	and.pred  	%p86, %p84, %p85;
	@%p86 bra 	$L__BB0_62;
	mov.b32 	%r136, 2143289344;
	st.global.u32 	[%rd184+-4], %r136;
	bra.uni 	$L__BB0_63;
$L__BB0_62:
	cvt.rn.f32.f64 	%f62, %fd19;
	st.global.f32 	[%rd184+-4], %f62;
$L__BB0_63:
	ld.global.nc.f32 	%f63, [%rd185];
	cvt.f64.f32 	%fd181, %f63;
	mul.f64 	%fd182, %fd18, %fd3;
	fma.rn.f64 	%fd183, %fd19, %fd2, %fd182;
	fma.rn.f64 	%fd20, %fd1, %fd181, %fd183;
	add.s32 	%r41, %r40, 1;
	setp.ge.s32 	%p87, %r41, %r34;
	setp.num.f32 	%p88, %f63, %f63;
	and.pred  	%p89, %p87, %p88;
	@%p89 bra 	$L__BB0_65;
	mov.b32 	%r137, 2143289344;
	st.global.u32 	[%rd184], %r137;
	bra.uni 	$L__BB0_66;
$L__BB0_65:
	cvt.rn.f32.f64 	%f65, %fd20;
	st.global.f32 	[%rd184], %f65;
$L__BB0_66:
	ld.global.nc.f32 	%f66, [%rd185+4];
	cvt.f64.f32 	%fd184, %f66;
	mul.f64 	%fd185, %fd19, %fd3;
	fma.rn.f64 	%fd186, %fd20, %fd2, %fd185;
	fma.rn.f64 	%fd21, %fd1, %fd184, %fd186;
	add.s32 	%r42, %r41, 1;
	setp.ge.s32 	%p90, %r42, %r34;
	setp.num.f32 	%p91, %f66, %f66;
	and.pred  	%p92, %p90, %p91;
	@%p92 bra 	$L__BB0_68;
	mov.b32 	%r138, 2143289344;
	st.global.u32 	[%rd184+4], %r138;
	bra.uni 	$L__BB0_69;
$L__BB0_68:
	cvt.rn.f32.f64 	%f68, %fd21;
	st.global.f32 	[%rd184+4], %f68;
$L__BB0_69:
	ld.global.nc.f32 	%f69, [%rd185+8];
	cvt.f64.f32 	%fd187, %f69;
	mul.f64 	%fd188, %fd20, %fd3;
	fma.rn.f64 	%fd189, %fd21, %fd2, %fd188;
	fma.rn.f64 	%fd363, %fd1, %fd187, %fd189;
	add.s32 	%r43, %r42, 1;
	setp.ge.s32 	%p93, %r43, %r34;
	setp.num.f32 	%p94, %f69, %f69;
	and.pred  	%p95, %p93, %p94;
	@%p95 bra 	$L__BB0_71;
	mov.b32 	%r139, 2143289344;
	st.global.u32 	[%rd184+8], %r139;
	bra.uni 	$L__BB0_72;
$L__BB0_71:
	cvt.rn.f32.f64 	%f71, %fd363;
	st.global.f32 	[%rd184+8], %f71;
$L__BB0_72:
	ld.global.nc.f32 	%f72, [%rd185+12];
	cvt.f64.f32 	%fd190, %f72;
	mul.f64 	%fd191, %fd21, %fd3;
	fma.rn.f64 	%fd192, %fd363, %fd2, %fd191;
	fma.rn.f64 	%fd364, %fd1, %fd190, %fd192;
	add.s32 	%r44, %r43, 1;
	setp.ge.s32 	%p96, %r44, %r34;
	setp.num.f32 	%p97, %f72, %f72;
	and.pred  	%p98, %p96, %p97;
	@%p98 bra 	$L__BB0_74;
	mov.b32 	%r140, 2143289344;
	st.global.u32 	[%rd184+12], %r140;
	bra.uni 	$L__BB0_75;
$L__BB0_74:
	cvt.rn.f32.f64 	%f74, %fd364;
	st.global.f32 	[%rd184+12], %f74;
$L__BB0_75:
	add.s64 	%rd185, %rd185, 32;
	add.s64 	%rd184, %rd184, 32;
	add.s32 	%r226, %r44, 1;
	setp.eq.s32 	%p99, %r226, %r236;
	@%p99 bra 	$L__BB0_76;
	bra.uni 	$L__BB0_51;
$L__BB0_76:
	setp.eq.s32 	%p100, %r35, 0;
	@%p100 bra 	$L__BB0_238;
	ld.param.u32 	%r210, [gaussian_batch_f32_param_5];
	and.b32  	%r82, %r210, 3;
	setp.lt.u32 	%p101, %r35, 4;
	@%p101 bra 	$L__BB0_201;
	ld.param.u64 	%rd171, [gaussian_batch_f32_param_0];
	cvta.to.global.u64 	%rd96, %rd171;
	mul.wide.u32 	%rd97, %r236, 4;
	add.s64 	%rd39, %rd96, %rd97;
	ld.global.nc.f32 	%f75, [%rd39];
	cvt.f64.f32 	%fd193, %f75;
	mul.f64 	%fd194, %fd363, %fd3;
	fma.rn.f64 	%fd195, %fd364, %fd2, %fd194;
	fma.rn.f64 	%fd78, %fd1, %fd193, %fd195;
	setp.ge.s32 	%p102, %r236, %r34;
	setp.num.f32 	%p103, %f75, %f75;
	and.pred  	%p104, %p102, %p103;
	add.s64 	%rd40, %rd6, %rd97;
	@%p104 bra 	$L__BB0_190;
	mov.b32 	%r141, 2143289344;
	st.global.u32 	[%rd40], %r141;
	bra.uni 	$L__BB0_191;
$L__BB0_80:
	ld.param.u32 	%r203, [gaussian_batch_f32_param_5];
	max.s32 	%r46, %r96, %r21;
	setp.lt.u32 	%p21, %r203, 8;
	mov.f64 	%fd369, 0d0000000000000000;
	mov.b32 	%r239, 0;
	mov.f64 	%fd370, %fd369;
	mov.f64 	%fd371, %fd369;
	@%p21 bra 	$L__BB0_107;
	add.s64 	%rd187, %rd2, 16;
	add.s64 	%rd74, %rd63, %rd1;
	add.s64 	%rd186, %rd74, 16;
	mov.f64 	%fd369, 0d0000000000000000;
	mov.b32 	%r227, 0;
$L__BB0_82:
	.pragma "nounroll";
	ld.global.nc.f32 	%f6, [%rd187+-16];
	cvt.f64.f32 	%fd107, %f6;
	mul.f64 	%fd108, %fd369, %fd4;
	fma.rn.f64 	%fd109, %fd370, %fd3, %fd108;
	fma.rn.f64 	%fd110, %fd371, %fd2, %fd109;
	fma.rn.f64 	%fd27, %fd1, %fd107, %fd110;
	setp.ge.s32 	%p22, %r227, %r46;
	setp.num.f32 	%p23, %f6, %f6;
	and.pred  	%p24, %p22, %p23;
	@%p24 bra 	$L__BB0_84;
	mov.b32 	%r111, 2143289344;
	st.global.u32 	[%rd186+-16], %r111;
	bra.uni 	$L__BB0_85;
$L__BB0_84:
	cvt.rn.f32.f64 	%f8, %fd27;
	st.global.f32 	[%rd186+-16], %f8;
$L__BB0_85:
	ld.global.nc.f32 	%f9, [%rd187+-12];
	cvt.f64.f32 	%fd111, %f9;
	mul.f64 	%fd112, %fd370, %fd4;
	fma.rn.f64 	%fd113, %fd371, %fd3, %fd112;
	fma.rn.f64 	%fd114, %fd27, %fd2, %fd113;
	fma.rn.f64 	%fd28, %fd1, %fd111, %fd114;
	add.s32 	%r48, %r227, 1;
	setp.ge.s32 	%p25, %r48, %r46;
	setp.num.f32 	%p26, %f9, %f9;
	and.pred  	%p27, %p25, %p26;
	@%p27 bra 	$L__BB0_87;
	mov.b32 	%r112, 2143289344;
	st.global.u32 	[%rd186+-12], %r112;
	bra.uni 	$L__BB0_88;
$L__BB0_87:
	cvt.rn.f32.f64 	%f11, %fd28;
	st.global.f32 	[%rd186+-12], %f11;
$L__BB0_88:
	ld.global.nc.f32 	%f12, [%rd187+-8];
	cvt.f64.f32 	%fd115, %f12;
	mul.f64 	%fd116, %fd371, %fd4;
	fma.rn.f64 	%fd117, %fd27, %fd3, %fd116;
	fma.rn.f64 	%fd118, %fd28, %fd2, %fd117;
	fma.rn.f64 	%fd29, %fd1, %fd115, %fd118;
	add.s32 	%r49, %r48, 1;
	setp.ge.s32 	%p28, %r49, %r46;
	setp.num.f32 	%p29, %f12, %f12;
	and.pred  	%p30, %p28, %p29;
	@%p30 bra 	$L__BB0_90;
	mov.b32 	%r113, 2143289344;
	st.global.u32 	[%rd186+-8], %r113;
	bra.uni 	$L__BB0_91;
$L__BB0_90:
	cvt.rn.f32.f64 	%f14, %fd29;
	st.global.f32 	[%rd186+-8], %f14;
$L__BB0_91:
	ld.global.nc.f32 	%f15, [%rd187+-4];
	cvt.f64.f32 	%fd119, %f15;
	mul.f64 	%fd120, %fd27, %fd4;
	fma.rn.f64 	%fd121, %fd28, %fd3, %fd120;
	fma.rn.f64 	%fd122, %fd29, %fd2, %fd121;
	fma.rn.f64 	%fd30, %fd1, %fd119, %fd122;
	add.s32 	%r50, %r49, 1;
	setp.ge.s32 	%p31, %r50, %r46;
	setp.num.f32 	%p32, %f15, %f15;
	and.pred  	%p33, %p31, %p32;
	@%p33 bra 	$L__BB0_93;
	mov.b32 	%r114, 2143289344;
	st.global.u32 	[%rd186+-4], %r114;
	bra.uni 	$L__BB0_94;
$L__BB0_93:
	cvt.rn.f32.f64 	%f17, %fd30;
	st.global.f32 	[%rd186+-4], %f17;
$L__BB0_94:
	ld.global.nc.f32 	%f18, [%rd187];
	cvt.f64.f32 	%fd123, %f18;
	mul.f64 	%fd124, %fd28, %fd4;
	fma.rn.f64 	%fd125, %fd29, %fd3, %fd124;
	fma.rn.f64 	%fd126, %fd30, %fd2, %fd125;
	fma.rn.f64 	%fd31, %fd1, %fd123, %fd126;
	add.s32 	%r51, %r50, 1;
	setp.ge.s32 	%p34, %r51, %r46;
	setp.num.f32 	%p35, %f18, %f18;
	and.pred  	%p36, %p34, %p35;
	@%p36 bra 	$L__BB0_96;
	mov.b32 	%r115, 2143289344;
	st.global.u32 	[%rd186], %r115;
	bra.uni 	$L__BB0_97;
$L__BB0_96:
	cvt.rn.f32.f64 	%f20, %fd31;
	st.global.f32 	[%rd186], %f20;
$L__BB0_97:
	ld.global.nc.f32 	%f21, [%rd187+4];
	cvt.f64.f32 	%fd127, %f21;
	mul.f64 	%fd128, %fd29, %fd4;
	fma.rn.f64 	%fd129, %fd30, %fd3, %fd128;
	fma.rn.f64 	%fd130, %fd31, %fd2, %fd129;
	fma.rn.f64 	%fd369, %fd1, %fd127, %fd130;
	add.s32 	%r52, %r51, 1;
	setp.ge.s32 	%p37, %r52, %r46;
	setp.num.f32 	%p38, %f21, %f21;
	and.pred  	%p39, %p37, %p38;
	@%p39 bra 	$L__BB0_99;
	mov.b32 	%r116, 2143289344;
	st.global.u32 	[%rd186+4], %r116;
	bra.uni 	$L__BB0_100;
$L__BB0_99:
	cvt.rn.f32.f64 	%f23, %fd369;
	st.global.f32 	[%rd186+4], %f23;
$L__BB0_100:
	ld.global.nc.f32 	%f24, [%rd187+8];
	cvt.f64.f32 	%fd131, %f24;
	mul.f64 	%fd132, %fd30, %fd4;
	fma.rn.f64 	%fd133, %fd31, %fd3, %fd132;
	fma.rn.f64 	%fd134, %fd369, %fd2, %fd133;
	fma.rn.f64 	%fd370, %fd1, %fd131, %fd134;
	add.s32 	%r53, %r52, 1;
	setp.ge.s32 	%p40, %r53, %r46;
	setp.num.f32 	%p41, %f24, %f24;
	and.pred  	%p42, %p40, %p41;
	@%p42 bra 	$L__BB0_102;
	mov.b32 	%r117, 2143289344;
	st.global.u32 	[%rd186+8], %r117;
	bra.uni 	$L__BB0_103;
$L__BB0_102:
	cvt.rn.f32.f64 	%f26, %fd370;
	st.global.f32 	[%rd186+8], %f26;
$L__BB0_103:
	ld.global.nc.f32 	%f27, [%rd187+12];
	cvt.f64.f32 	%fd135, %f27;
	mul.f64 	%fd136, %fd31, %fd4;
	fma.rn.f64 	%fd137, %fd369, %fd3, %fd136;
	fma.rn.f64 	%fd138, %fd370, %fd2, %fd137;
	fma.rn.f64 	%fd371, %fd1, %fd135, %fd138;
	add.s32 	%r54, %r53, 1;
	setp.ge.s32 	%p43, %r54, %r46;
	setp.num.f32 	%p44, %f27, %f27;
	and.pred  	%p45, %p43, %p44;
	@%p45 bra 	$L__BB0_105;
	mov.b32 	%r118, 2143289344;
	st.global.u32 	[%rd186+12], %r118;
	bra.uni 	$L__BB0_106;
$L__BB0_105:
	cvt.rn.f32.f64 	%f29, %fd371;
	st.global.f32 	[%rd186+12], %f29;
$L__BB0_106:
	ld.param.u32 	%r204, [gaussian_batch_f32_param_5];
	add.s64 	%rd187, %rd187, 32;
	add.s64 	%rd186, %rd186, 32;
	add.s32 	%r227, %r54, 1;
	and.b32  	%r239, %r204, 2147483640;
	setp.eq.s32 	%p46, %r227, %r239;
	@%p46 bra 	$L__BB0_107;
	bra.uni 	$L__BB0_82;
$L__BB0_107:
	ld.param.u32 	%r205, [gaussian_batch_f32_param_5];
	and.b32  	%r88, %r205, 7;
	setp.eq.s32 	%p47, %r88, 0;
	@%p47 bra 	$L__BB0_238;
	setp.lt.u32 	%p48, %r88, 4;
	@%p48 bra 	$L__BB0_225;
	ld.param.u64 	%rd166, [gaussian_batch_f32_param_0];
	cvta.to.global.u64 	%rd75, %rd166;
	mul.wide.u32 	%rd76, %r239, 4;
	add.s64 	%rd77, %rd75, %rd76;
	ld.global.nc.f32 	%f30, [%rd77];
	cvt.f64.f32 	%fd139, %f30;
	mul.f64 	%fd140, %fd369, %fd4;
	fma.rn.f64 	%fd141, %fd370, %fd3, %fd140;
	fma.rn.f64 	%fd142, %fd371, %fd2, %fd141;
	fma.rn.f64 	%fd92, %fd1, %fd139, %fd142;
	setp.ge.s32 	%p49, %r239, %r46;
	setp.num.f32 	%p50, %f30, %f30;
	and.pred  	%p51, %p49, %p50;
	add.s64 	%rd44, %rd6, %rd76;
	@%p51 bra 	$L__BB0_214;
	mov.b32 	%r119, 2143289344;
	st.global.u32 	[%rd44], %r119;
	bra.uni 	$L__BB0_215;
$L__BB0_111:
	ld.global.nc.f32 	%f1, [%rd10+16];
	max.s32 	%r57, %r96, %r21;
	setp.lt.u32 	%p180, %r5, 7;
	mov.f64 	%fd348, 0d0000000000000000;
	mov.b32 	%r230, 0;
	mov.f64 	%fd349, %fd348;
	mov.f64 	%fd350, %fd348;
	mov.f64 	%fd351, %fd348;
	@%p180 bra 	$L__BB0_138;
	add.s64 	%rd189, %rd2, 16;
	add.s64 	%rd116, %rd63, %rd1;
	add.s64 	%rd188, %rd116, 16;
	mov.f64 	%fd348, 0d0000000000000000;
	mov.b32 	%r228, 0;
	cvt.f64.f32 	%fd249, %f1;
$L__BB0_113:
	.pragma "nounroll";
	ld.global.nc.f32 	%f141, [%rd189+-16];
	cvt.f64.f32 	%fd248, %f141;
	mul.f64 	%fd250, %fd348, %fd249;
	fma.rn.f64 	%fd251, %fd349, %fd4, %fd250;
	fma.rn.f64 	%fd252, %fd350, %fd3, %fd251;
	fma.rn.f64 	%fd253, %fd351, %fd2, %fd252;
	fma.rn.f64 	%fd39, %fd1, %fd248, %fd253;
	setp.ge.s32 	%p181, %r228, %r57;
	setp.num.f32 	%p182, %f141, %f141;
	and.pred  	%p183, %p181, %p182;
	@%p183 bra 	$L__BB0_115;
	mov.b32 	%r177, 2143289344;
	st.global.u32 	[%rd188+-16], %r177;
	bra.uni 	$L__BB0_116;
$L__BB0_115:
	cvt.rn.f32.f64 	%f143, %fd39;
	st.global.f32 	[%rd188+-16], %f143;
$L__BB0_116:
	ld.global.nc.f32 	%f144, [%rd189+-12];
	cvt.f64.f32 	%fd254, %f144;
	cvt.f64.f32 	%fd255, %f1;
	mul.f64 	%fd256, %fd349, %fd255;
	fma.rn.f64 	%fd257, %fd350, %fd4, %fd256;
	fma.rn.f64 	%fd258, %fd351, %fd3, %fd257;
	fma.rn.f64 	%fd259, %fd39, %fd2, %fd258;
	fma.rn.f64 	%fd40, %fd1, %fd254, %fd259;
	add.s32 	%r59, %r228, 1;
	setp.ge.s32 	%p184, %r59, %r57;
	setp.num.f32 	%p185, %f144, %f144;
	and.pred  	%p186, %p184, %p185;
	@%p186 bra 	$L__BB0_118;
	mov.b32 	%r178, 2143289344;
	st.global.u32 	[%rd188+-12], %r178;
	bra.uni 	$L__BB0_119;
$L__BB0_118:
	cvt.rn.f32.f64 	%f146, %fd40;
	st.global.f32 	[%rd188+-12], %f146;
$L__BB0_119:
	ld.global.nc.f32 	%f147, [%rd189+-8];
	cvt.f64.f32 	%fd260, %f147;
	cvt.f64.f32 	%fd261, %f1;
	mul.f64 	%fd262, %fd350, %fd261;
	fma.rn.f64 	%fd263, %fd351, %fd4, %fd262;
	fma.rn.f64 	%fd264, %fd39, %fd3, %fd263;
	fma.rn.f64 	%fd265, %fd40, %fd2, %fd264;
	fma.rn.f64 	%fd41, %fd1, %fd260, %fd265;
	add.s32 	%r60, %r59, 1;
	setp.ge.s32 	%p187, %r60, %r57;
	setp.num.f32 	%p188, %f147, %f147;
	and.pred  	%p189, %p187, %p188;
	@%p189 bra 	$L__BB0_121;
	mov.b32 	%r179, 2143289344;
	st.global.u32 	[%rd188+-8], %r179;
	bra.uni 	$L__BB0_122;
$L__BB0_121:
	cvt.rn.f32.f64 	%f149, %fd41;
	st.global.f32 	[%rd188+-8], %f149;
$L__BB0_122:
	ld.global.nc.f32 	%f150, [%rd189+-4];
	cvt.f64.f32 	%fd266, %f150;
	cvt.f64.f32 	%fd267, %f1;
	mul.f64 	%fd268, %fd351, %fd267;
	fma.rn.f64 	%fd269, %fd39, %fd4, %fd268;
	fma.rn.f64 	%fd270, %fd40, %fd3, %fd269;
	fma.rn.f64 	%fd271, %fd41, %fd2, %fd270;
	fma.rn.f64 	%fd42, %fd1, %fd266, %fd271;
	add.s32 	%r61, %r60, 1;
	setp.ge.s32 	%p190, %r61, %r57;
	setp.num.f32 	%p191, %f150, %f150;
	and.pred  	%p192, %p190, %p191;
	@%p192 bra 	$L__BB0_124;
	mov.b32 	%r180, 2143289344;
	st.global.u32 	[%rd188+-4], %r180;
	bra.uni 	$L__BB0_125;
$L__BB0_124:
	cvt.rn.f32.f64 	%f152, %fd42;
	st.global.f32 	[%rd188+-4], %f152;
$L__BB0_125:
	ld.global.nc.f32 	%f153, [%rd189];
	cvt.f64.f32 	%fd272, %f153;
	cvt.f64.f32 	%fd273, %f1;
	mul.f64 	%fd274, %fd39, %fd273;
	fma.rn.f64 	%fd275, %fd40, %fd4, %fd274;
	fma.rn.f64 	%fd276, %fd41, %fd3, %fd275;
	fma.rn.f64 	%fd277, %fd42, %fd2, %fd276;
	fma.rn.f64 	%fd348, %fd1, %fd272, %fd277;
	add.s32 	%r62, %r61, 1;
	setp.ge.s32 	%p193, %r62, %r57;
	setp.num.f32 	%p194, %f153, %f153;
	and.pred  	%p195, %p193, %p194;
	@%p195 bra 	$L__BB0_127;
	mov.b32 	%r181, 2143289344;
	st.global.u32 	[%rd188], %r181;
	bra.uni 	$L__BB0_128;
$L__BB0_127:
	cvt.rn.f32.f64 	%f155, %fd348;
	st.global.f32 	[%rd188], %f155;
$L__BB0_128:
	ld.global.nc.f32 	%f156, [%rd189+4];
	cvt.f64.f32 	%fd278, %f156;
	cvt.f64.f32 	%fd279, %f1;
	mul.f64 	%fd280, %fd40, %fd279;
	fma.rn.f64 	%fd281, %fd41, %fd4, %fd280;
	fma.rn.f64 	%fd282, %fd42, %fd3, %fd281;
	fma.rn.f64 	%fd283, %fd348, %fd2, %fd282;
	fma.rn.f64 	%fd349, %fd1, %fd278, %fd283;
	add.s32 	%r63, %r62, 1;
	setp.ge.s32 	%p196, %r63, %r57;
	setp.num.f32 	%p197, %f156, %f156;
	and.pred  	%p198, %p196, %p197;
	@%p198 bra 	$L__BB0_130;
	mov.b32 	%r182, 2143289344;
	st.global.u32 	[%rd188+4], %r182;
	bra.uni 	$L__BB0_131;
$L__BB0_130:
	cvt.rn.f32.f64 	%f158, %fd349;
	st.global.f32 	[%rd188+4], %f158;
$L__BB0_131:
	ld.global.nc.f32 	%f159, [%rd189+8];
	cvt.f64.f32 	%fd284, %f159;
	cvt.f64.f32 	%fd285, %f1;
	mul.f64 	%fd286, %fd41, %fd285;
	fma.rn.f64 	%fd287, %fd42, %fd4, %fd286;
	fma.rn.f64 	%fd288, %fd348, %fd3, %fd287;
	fma.rn.f64 	%fd289, %fd349, %fd2, %fd288;
	fma.rn.f64 	%fd350, %fd1, %fd284, %fd289;
	add.s32 	%r64, %r63, 1;
	setp.ge.s32 	%p199, %r64, %r57;
	setp.num.f32 	%p200, %f159, %f159;
	and.pred  	%p201, %p199, %p200;
	@%p201 bra 	$L__BB0_133;
	mov.b32 	%r183, 2143289344;
	st.global.u32 	[%rd188+8], %r183;
	bra.uni 	$L__BB0_134;
$L__BB0_133:
	cvt.rn.f32.f64 	%f161, %fd350;
	st.global.f32 	[%rd188+8], %f161;
$L__BB0_134:
	ld.global.nc.f32 	%f162, [%rd189+12];
	cvt.f64.f32 	%fd290, %f162;
	cvt.f64.f32 	%fd291, %f1;
	mul.f64 	%fd292, %fd42, %fd291;
	fma.rn.f64 	%fd293, %fd348, %fd4, %fd292;
	fma.rn.f64 	%fd294, %fd349, %fd3, %fd293;
	fma.rn.f64 	%fd295, %fd350, %fd2, %fd294;
	fma.rn.f64 	%fd351, %fd1, %fd290, %fd295;
	add.s32 	%r65, %r64, 1;
	setp.ge.s32 	%p202, %r65, %r57;
	setp.num.f32 	%p203, %f162, %f162;
	and.pred  	%p204, %p202, %p203;
	@%p204 bra 	$L__BB0_136;
	mov.b32 	%r184, 2143289344;
	st.global.u32 	[%rd188+12], %r184;
	bra.uni 	$L__BB0_137;
$L__BB0_136:
	cvt.rn.f32.f64 	%f164, %fd351;
	st.global.f32 	[%rd188+12], %f164;
$L__BB0_137:
	ld.param.u32 	%r216, [gaussian_batch_f32_param_5];
	add.s64 	%rd189, %rd189, 32;
	add.s64 	%rd188, %rd188, 32;
	add.s32 	%r228, %r65, 1;
	and.b32  	%r230, %r216, 2147483640;
	setp.ne.s32 	%p205, %r228, %r230;
	@%p205 bra 	$L__BB0_113;
$L__BB0_138:
	ld.param.u32 	%r217, [gaussian_batch_f32_param_5];
	and.b32  	%r69, %r217, 7;
	setp.eq.s32 	%p206, %r69, 0;
	@%p206 bra 	$L__BB0_238;
	setp.lt.u32 	%p207, %r69, 4;
	@%p207 bra 	$L__BB0_153;
	ld.param.u64 	%rd173, [gaussian_batch_f32_param_0];
	cvta.to.global.u64 	%rd117, %rd173;
	mul.wide.u32 	%rd118, %r230, 4;
	add.s64 	%rd119, %rd117, %rd118;
	ld.global.nc.f32 	%f165, [%rd119];
	cvt.f64.f32 	%fd296, %f165;
	cvt.f64.f32 	%fd297, %f1;
	mul.f64 	%fd298, %fd348, %fd297;
	fma.rn.f64 	%fd299, %fd349, %fd4, %fd298;
	fma.rn.f64 	%fd300, %fd350, %fd3, %fd299;
	fma.rn.f64 	%fd301, %fd351, %fd2, %fd300;
	fma.rn.f64 	%fd348, %fd1, %fd296, %fd301;
	setp.ge.s32 	%p208, %r230, %r57;
	setp.num.f32 	%p209, %f165, %f165;
	and.pred  	%p210, %p208, %p209;
	@%p210 bra 	$L__BB0_142;
	add.s64 	%rd121, %rd6, %rd118;
	mov.b32 	%r185, 2143289344;
	st.global.u32 	[%rd121], %r185;
	bra.uni 	$L__BB0_143;
$L__BB0_142:
	cvt.rn.f32.f64 	%f167, %fd348;
	add.s64 	%rd123, %rd6, %rd118;
	st.global.f32 	[%rd123], %f167;
$L__BB0_143:
	ld.param.u64 	%rd174, [gaussian_batch_f32_param_0];
	add.s32 	%r186, %r230, 1;
	cvta.to.global.u64 	%rd124, %rd174;
	add.s64 	%rd126, %rd124, %rd118;
	ld.global.nc.f32 	%f168, [%rd126+4];
	cvt.f64.f32 	%fd302, %f168;
	mul.f64 	%fd304, %fd349, %fd297;
	fma.rn.f64 	%fd305, %fd350, %fd4, %fd304;
	fma.rn.f64 	%fd306, %fd351, %fd3, %fd305;
	fma.rn.f64 	%fd307, %fd348, %fd2, %fd306;
	fma.rn.f64 	%fd349, %fd1, %fd302, %fd307;
	setp.ge.s32 	%p211, %r186, %r57;
	setp.num.f32 	%p212, %f168, %f168;
	and.pred  	%p213, %p211, %p212;
	@%p213 bra 	$L__BB0_145;
	mul.wide.u32 	%rd127, %r230, 4;
	add.s64 	%rd128, %rd6, %rd127;
	mov.b32 	%r187, 2143289344;
	st.global.u32 	[%rd128+4], %r187;
	bra.uni 	$L__BB0_146;
$L__BB0_145:
	cvt.rn.f32.f64 	%f170, %fd349;
	mul.wide.u32 	%rd129, %r230, 4;
	add.s64 	%rd130, %rd6, %rd129;
	st.global.f32 	[%rd130+4], %f170;
$L__BB0_146:
	ld.param.u64 	%rd175, [gaussian_batch_f32_param_0];
	add.s32 	%r188, %r230, 2;
	cvta.to.global.u64 	%rd131, %rd175;
	mul.wide.u32 	%rd132, %r230, 4;
	add.s64 	%rd133, %rd131, %rd132;
	ld.global.nc.f32 	%f171, [%rd133+8];
	cvt.f64.f32 	%fd308, %f171;
	mul.f64 	%fd310, %fd350, %fd297;
	fma.rn.f64 	%fd311, %fd351, %fd4, %fd310;
	fma.rn.f64 	%fd312, %fd348, %fd3, %fd311;
	fma.rn.f64 	%fd313, %fd349, %fd2, %fd312;
	fma.rn.f64 	%fd350, %fd1, %fd308, %fd313;
	setp.ge.s32 	%p214, %r188, %r57;
	setp.num.f32 	%p215, %f171, %f171;
	and.pred  	%p216, %p214, %p215;
	@%p216 bra 	$L__BB0_148;
	add.s64 	%rd135, %rd6, %rd132;
	mov.b32 	%r189, 2143289344;
	st.global.u32 	[%rd135+8], %r189;
	bra.uni 	$L__BB0_149;
$L__BB0_148:
	cvt.rn.f32.f64 	%f173, %fd350;
	add.s64 	%rd137, %rd6, %rd132;
	st.global.f32 	[%rd137+8], %f173;
$L__BB0_149:
	ld.param.u64 	%rd176, [gaussian_batch_f32_param_0];
	add.s32 	%r190, %r230, 3;
	cvta.to.global.u64 	%rd138, %rd176;
	add.s64 	%rd140, %rd138, %rd132;
	ld.global.nc.f32 	%f174, [%rd140+12];
	cvt.f64.f32 	%fd314, %f174;
	cvt.f64.f32 	%fd315, %f1;
	mul.f64 	%fd316, %fd351, %fd315;
	fma.rn.f64 	%fd317, %fd348, %fd4, %fd316;
	fma.rn.f64 	%fd318, %fd349, %fd3, %fd317;
	fma.rn.f64 	%fd319, %fd350, %fd2, %fd318;
	fma.rn.f64 	%fd351, %fd1, %fd314, %fd319;
	setp.ge.s32 	%p217, %r190, %r57;
	setp.num.f32 	%p218, %f174, %f174;
	and.pred  	%p219, %p217, %p218;
	@%p219 bra 	$L__BB0_151;
	add.s64 	%rd142, %rd6, %rd132;
	mov.b32 	%r191, 2143289344;
	st.global.u32 	[%rd142+12], %r191;
	bra.uni 	$L__BB0_152;
$L__BB0_151:
	cvt.rn.f32.f64 	%f176, %fd351;
	add.s64 	%rd144, %rd6, %rd132;
	st.global.f32 	[%rd144+12], %f176;
$L__BB0_152:
	add.s32 	%r230, %r230, 4;
$L__BB0_153:
	ld.param.u32 	%r218, [gaussian_batch_f32_param_5];
	and.b32  	%r72, %r218, 3;
	setp.eq.s32 	%p220, %r72, 0;
	@%p220 bra 	$L__BB0_238;
	setp.eq.s32 	%p221, %r72, 1;
	@%p221 bra 	$L__BB0_162;
	ld.param.u64 	%rd177, [gaussian_batch_f32_param_0];
	cvta.to.global.u64 	%rd145, %rd177;
	mul.wide.u32 	%rd146, %r230, 4;
	add.s64 	%rd147, %rd145, %rd146;
	ld.global.nc.f32 	%f177, [%rd147];
	cvt.f64.f32 	%fd320, %f177;
	cvt.f64.f32 	%fd321, %f1;
	mul.f64 	%fd322, %fd348, %fd321;
	fma.rn.f64 	%fd323, %fd349, %fd4, %fd322;
	fma.rn.f64 	%fd324, %fd350, %fd3, %fd323;
	fma.rn.f64 	%fd325, %fd351, %fd2, %fd324;
	fma.rn.f64 	%fd59, %fd1, %fd320, %fd325;
	setp.ge.s32 	%p222, %r230, %r57;
	setp.num.f32 	%p223, %f177, %f177;
	and.pred  	%p224, %p222, %p223;
	@%p224 bra 	$L__BB0_157;
	add.s64 	%rd149, %rd6, %rd146;
	mov.b32 	%r192, 2143289344;
	st.global.u32 	[%rd149], %r192;
	bra.uni 	$L__BB0_158;
$L__BB0_157:
	cvt.rn.f32.f64 	%f179, %fd59;
	add.s64 	%rd151, %rd6, %rd146;
	st.global.f32 	[%rd151], %f179;
$L__BB0_158:
	ld.param.u64 	%rd178, [gaussian_batch_f32_param_0];
	add.s32 	%r193, %r230, 1;
	cvta.to.global.u64 	%rd152, %rd178;
	add.s64 	%rd154, %rd152, %rd146;
	ld.global.nc.f32 	%f180, [%rd154+4];
	cvt.f64.f32 	%fd326, %f180;
	mul.f64 	%fd328, %fd349, %fd321;
	fma.rn.f64 	%fd329, %fd350, %fd4, %fd328;
	fma.rn.f64 	%fd330, %fd351, %fd3, %fd329;
	fma.rn.f64 	%fd331, %fd59, %fd2, %fd330;
	fma.rn.f64 	%fd60, %fd1, %fd326, %fd331;
	setp.ge.s32 	%p225, %r193, %r57;
	setp.num.f32 	%p226, %f180, %f180;
	and.pred  	%p227, %p225, %p226;
	@%p227 bra 	$L__BB0_160;
	mul.wide.u32 	%rd155, %r230, 4;
	add.s64 	%rd156, %rd6, %rd155;
	mov.b32 	%r194, 2143289344;
	st.global.u32 	[%rd156+4], %r194;
	bra.uni 	$L__BB0_161;
$L__BB0_160:
	cvt.rn.f32.f64 	%f182, %fd60;
	mul.wide.u32 	%rd157, %r230, 4;
	add.s64 	%rd158, %rd6, %rd157;
	st.global.f32 	[%rd158+4], %f182;
$L__BB0_161:
	add.s32 	%r230, %r230, 2;
	mov.f64 	%fd348, %fd350;
	mov.f64 	%fd349, %fd351;
	mov.f64 	%fd350, %fd59;
	mov.f64 	%fd351, %fd60;
$L__BB0_162:
	ld.param.u32 	%r219, [gaussian_batch_f32_param_5];
	and.b32  	%r195, %r219, 1;
	setp.eq.b32 	%p228, %r195, 1;
	not.pred 	%p229, %p228;
	@%p229 bra 	$L__BB0_238;
	ld.param.u64 	%rd179, [gaussian_batch_f32_param_0];
	cvta.to.global.u64 	%rd159, %rd179;
	mul.wide.u32 	%rd160, %r230, 4;
	add.s64 	%rd161, %rd159, %rd160;
	ld.global.nc.f32 	%f183, [%rd161];
	cvt.f64.f32 	%fd332, %f183;
	cvt.f64.f32 	%fd333, %f1;
	mul.f64 	%fd334, %fd348, %fd333;
	fma.rn.f64 	%fd335, %fd349, %fd4, %fd334;
	fma.rn.f64 	%fd336, %fd350, %fd3, %fd335;
	fma.rn.f64 	%fd337, %fd351, %fd2, %fd336;
	fma.rn.f64 	%fd65, %fd1, %fd332, %fd337;
	setp.ge.s32 	%p230, %r230, %r57;
	setp.num.f32 	%p231, %f183, %f183;
	and.pred  	%p232, %p230, %p231;
	@%p232 bra 	$L__BB0_165;
	add.s64 	%rd163, %rd6, %rd160;
	mov.b32 	%r196, 2143289344;
	st.global.u32 	[%rd163], %r196;
	bra.uni 	$L__BB0_238;
$L__BB0_165:
	cvt.rn.f32.f64 	%f185, %fd65;
	add.s64 	%rd165, %rd6, %rd160;
	st.global.f32 	[%rd165], %f185;
	bra.uni 	$L__BB0_238;
$L__BB0_166:
	cvt.rn.f32.f64 	%f122, %fd67;
	st.global.f32 	[%rd36], %f122;
$L__BB0_167:
	add.s32 	%r164, %r233, 1;
	ld.global.nc.f32 	%f123, [%rd35+4];
	cvt.f64.f32 	%fd234, %f123;
	mul.f64 	%fd235, %fd1, %fd234;
	fma.rn.f64 	%fd68, %fd67, %fd2, %fd235;
	setp.ge.s32 	%p158, %r164, %r22;
	setp.num.f32 	%p159, %f123, %f123;
	and.pred  	%p160, %p158, %p159;
	@%p160 bra 	$L__BB0_169;
	mov.b32 	%r165, 2143289344;
	st.global.u32 	[%rd36+4], %r165;
	bra.uni 	$L__BB0_170;
$L__BB0_169:
	cvt.rn.f32.f64 	%f125, %fd68;
	st.global.f32 	[%rd36+4], %f125;
$L__BB0_170:
	add.s32 	%r166, %r233, 2;
	ld.global.nc.f32 	%f126, [%rd35+8];
	cvt.f64.f32 	%fd236, %f126;
	mul.f64 	%fd237, %fd1, %fd236;
	fma.rn.f64 	%fd69, %fd68, %fd2, %fd237;
	setp.ge.s32 	%p161, %r166, %r22;
	setp.num.f32 	%p162, %f126, %f126;
	and.pred  	%p163, %p161, %p162;
	@%p163 bra 	$L__BB0_172;
	mov.b32 	%r167, 2143289344;
	st.global.u32 	[%rd36+8], %r167;
	bra.uni 	$L__BB0_173;
$L__BB0_172:
	cvt.rn.f32.f64 	%f128, %fd69;
	st.global.f32 	[%rd36+8], %f128;
$L__BB0_173:
	add.s32 	%r168, %r233, 3;
	ld.global.nc.f32 	%f129, [%rd35+12];
	cvt.f64.f32 	%fd238, %f129;
	mul.f64 	%fd239, %fd1, %fd238;
	fma.rn.f64 	%fd360, %fd69, %fd2, %fd239;
	setp.ge.s32 	%p164, %r168, %r22;
	setp.num.f32 	%p165, %f129, %f129;
	and.pred  	%p166, %p164, %p165;
	@%p166 bra 	$L__BB0_175;
	mov.b32 	%r169, 2143289344;
	st.global.u32 	[%rd36+12], %r169;
	bra.uni 	$L__BB0_176;
$L__BB0_175:
	cvt.rn.f32.f64 	%f131, %fd360;
	st.global.f32 	[%rd36+12], %f131;
$L__BB0_176:
	add.s32 	%r233, %r233, 4;
$L__BB0_177:
	setp.eq.s32 	%p167, %r76, 0;
	@%p167 bra 	$L__BB0_238;
	setp.eq.s32 	%p168, %r76, 1;
	@%p168 bra 	$L__BB0_186;
	mul.wide.u32 	%rd108, %r233, 4;
	add.s64 	%rd37, %rd2, %rd108;
	ld.global.nc.f32 	%f132, [%rd37];
	cvt.f64.f32 	%fd240, %f132;
	mul.f64 	%fd241, %fd1, %fd240;
	fma.rn.f64 	%fd72, %fd360, %fd2, %fd241;
	setp.ge.s32 	%p169, %r233, %r22;
	setp.num.f32 	%p170, %f132, %f132;
	and.pred  	%p171, %p169, %p170;
	add.s64 	%rd38, %rd6, %rd108;
	@%p171 bra 	$L__BB0_181;
	mov.b32 	%r170, 2143289344;
	st.global.u32 	[%rd38], %r170;
	bra.uni 	$L__BB0_182;
$L__BB0_181:
	cvt.rn.f32.f64 	%f134, %fd72;
	st.global.f32 	[%rd38], %f134;
$L__BB0_182:
	add.s32 	%r171, %r233, 1;
	ld.global.nc.f32 	%f135, [%rd37+4];
	cvt.f64.f32 	%fd242, %f135;
	mul.f64 	%fd243, %fd1, %fd242;
	fma.rn.f64 	%fd360, %fd72, %fd2, %fd243;
	setp.ge.s32 	%p172, %r171, %r22;
	setp.num.f32 	%p173, %f135, %f135;
	and.pred  	%p174, %p172, %p173;
	@%p174 bra 	$L__BB0_184;
	mov.b32 	%r172, 2143289344;
	st.global.u32 	[%rd38+4], %r172;
	bra.uni 	$L__BB0_185;
$L__BB0_184:
	cvt.rn.f32.f64 	%f137, %fd360;
	st.global.f32 	[%rd38+4], %f137;
$L__BB0_185:
	add.s32 	%r233, %r233, 2;
$L__BB0_186:
	ld.param.u32 	%r215, [gaussian_batch_f32_param_5];
	and.b32  	%r173, %r215, 1;
	setp.eq.b32 	%p175, %r173, 1;
	not.pred 	%p176, %p175;
	@%p176 bra 	$L__BB0_238;
	mul.wide.u32 	%rd109, %r233, 4;
	add.s64 	%rd110, %rd2, %rd109;
	ld.global.nc.f32 	%f138, [%rd110];
	cvt.f64.f32 	%fd244, %f138;
	mul.f64 	%fd245, %fd1, %fd244;
	fma.rn.f64 	%fd75, %fd360, %fd2, %fd245;
	setp.ge.s32 	%p177, %r233, %r22;
	setp.num.f32 	%p178, %f138, %f138;
	and.pred  	%p179, %p177, %p178;
	@%p179 bra 	$L__BB0_189;
	add.s64 	%rd112, %rd6, %rd109;
	mov.b32 	%r174, 2143289344;
	st.global.u32 	[%rd112], %r174;
	bra.uni 	$L__BB0_238;
$L__BB0_189:
	cvt.rn.f32.f64 	%f140, %fd75;
	add.s64 	%rd114, %rd6, %rd109;
	st.global.f32 	[%rd114], %f140;
	bra.uni 	$L__BB0_238;
$L__BB0_190:
	cvt.rn.f32.f64 	%f77, %fd78;
	st.global.f32 	[%rd40], %f77;
$L__BB0_191:
	add.s32 	%r142, %r236, 1;
	ld.global.nc.f32 	%f78, [%rd39+4];
	cvt.f64.f32 	%fd196, %f78;
	mul.f64 	%fd197, %fd364, %fd3;
	fma.rn.f64 	%fd198, %fd78, %fd2, %fd197;
	fma.rn.f64 	%fd79, %fd1, %fd196, %fd198;
	setp.ge.s32 	%p105, %r142, %r34;
	setp.num.f32 	%p106, %f78, %f78;
	and.pred  	%p107, %p105, %p106;
	@%p107 bra 	$L__BB0_193;
	mov.b32 	%r143, 2143289344;
	st.global.u32 	[%rd40+4], %r143;
	bra.uni 	$L__BB0_194;
$L__BB0_193:
	cvt.rn.f32.f64 	%f80, %fd79;
	st.global.f32 	[%rd40+4], %f80;
$L__BB0_194:
	add.s32 	%r144, %r236, 2;
	ld.global.nc.f32 	%f81, [%rd39+8];
	cvt.f64.f32 	%fd199, %f81;
	mul.f64 	%fd200, %fd78, %fd3;
	fma.rn.f64 	%fd201, %fd79, %fd2, %fd200;
	fma.rn.f64 	%fd363, %fd1, %fd199, %fd201;
	setp.ge.s32 	%p108, %r144, %r34;
	setp.num.f32 	%p109, %f81, %f81;
	and.pred  	%p110, %p108, %p109;
	@%p110 bra 	$L__BB0_196;
	mov.b32 	%r145, 2143289344;
	st.global.u32 	[%rd40+8], %r145;
	bra.uni 	$L__BB0_197;
$L__BB0_196:
	cvt.rn.f32.f64 	%f83, %fd363;
	st.global.f32 	[%rd40+8], %f83;
$L__BB0_197:
	add.s32 	%r146, %r236, 3;
	ld.global.nc.f32 	%f84, [%rd39+12];
	cvt.f64.f32 	%fd202, %f84;
	mul.f64 	%fd203, %fd79, %fd3;
	fma.rn.f64 	%fd204, %fd363, %fd2, %fd203;
	fma.rn.f64 	%fd364, %fd1, %fd202, %fd204;
	setp.ge.s32 	%p111, %r146, %r34;
	setp.num.f32 	%p112, %f84, %f84;
	and.pred  	%p113, %p111, %p112;
	@%p113 bra 	$L__BB0_199;
	mov.b32 	%r147, 2143289344;
	st.global.u32 	[%rd40+12], %r147;
	bra.uni 	$L__BB0_200;
$L__BB0_199:
	cvt.rn.f32.f64 	%f86, %fd364;
	st.global.f32 	[%rd40+12], %f86;
$L__BB0_200:
	add.s32 	%r236, %r236, 4;
$L__BB0_201:
	setp.eq.s32 	%p114, %r82, 0;
	@%p114 bra 	$L__BB0_238;
	ld.param.u64 	%rd172, [gaussian_batch_f32_param_0];
	cvta.to.global.u64 	%rd41, %rd172;
	setp.eq.s32 	%p115, %r82, 1;
	@%p115 bra 	$L__BB0_210;
	mul.wide.u32 	%rd98, %r236, 4;
	add.s64 	%rd42, %rd41, %rd98;
	ld.global.nc.f32 	%f87, [%rd42];
	cvt.f64.f32 	%fd205, %f87;
	mul.f64 	%fd206, %fd363, %fd3;
	fma.rn.f64 	%fd207, %fd364, %fd2, %fd206;
	fma.rn.f64 	%fd363, %fd1, %fd205, %fd207;
	setp.ge.s32 	%p116, %r236, %r34;
	setp.num.f32 	%p117, %f87, %f87;
	and.pred  	%p118, %p116, %p117;
	add.s64 	%rd43, %rd6, %rd98;
	@%p118 bra 	$L__BB0_205;
	mov.b32 	%r148, 2143289344;
	st.global.u32 	[%rd43], %r148;
	bra.uni 	$L__BB0_206;
$L__BB0_205:
	cvt.rn.f32.f64 	%f89, %fd363;
	st.global.f32 	[%rd43], %f89;
$L__BB0_206:
	add.s32 	%r149, %r236, 1;
	ld.global.nc.f32 	%f90, [%rd42+4];
	cvt.f64.f32 	%fd208, %f90;
	mul.f64 	%fd209, %fd364, %fd3;
	fma.rn.f64 	%fd210, %fd363, %fd2, %fd209;
	fma.rn.f64 	%fd364, %fd1, %fd208, %fd210;
	setp.ge.s32 	%p119, %r149, %r34;
	setp.num.f32 	%p120, %f90, %f90;
	and.pred  	%p121, %p119, %p120;
	@%p121 bra 	$L__BB0_208;
	mov.b32 	%r150, 2143289344;
	st.global.u32 	[%rd43+4], %r150;
	bra.uni 	$L__BB0_209;
$L__BB0_208:
	cvt.rn.f32.f64 	%f92, %fd364;
	st.global.f32 	[%rd43+4], %f92;
$L__BB0_209:
	add.s32 	%r236, %r236, 2;
$L__BB0_210:
	ld.param.u32 	%r211, [gaussian_batch_f32_param_5];
	and.b32  	%r151, %r211, 1;
	setp.eq.b32 	%p122, %r151, 1;
	not.pred 	%p123, %p122;
	@%p123 bra 	$L__BB0_238;
	mul.wide.u32 	%rd99, %r236, 4;
	add.s64 	%rd100, %rd41, %rd99;
	ld.global.nc.f32 	%f93, [%rd100];
	cvt.f64.f32 	%fd211, %f93;
	mul.f64 	%fd212, %fd363, %fd3;
	fma.rn.f64 	%fd213, %fd364, %fd2, %fd212;
	fma.rn.f64 	%fd88, %fd1, %fd211, %fd213;
	setp.ge.s32 	%p124, %r236, %r34;
	setp.num.f32 	%p125, %f93, %f93;
	and.pred  	%p126, %p124, %p125;
	@%p126 bra 	$L__BB0_213;
	add.s64 	%rd102, %rd6, %rd99;
	mov.b32 	%r152, 2143289344;
	st.global.u32 	[%rd102], %r152;
	bra.uni 	$L__BB0_238;
$L__BB0_213:
	cvt.rn.f32.f64 	%f95, %fd88;
	add.s64 	%rd104, %rd6, %rd99;
	st.global.f32 	[%rd104], %f95;
	bra.uni 	$L__BB0_238;
$L__BB0_214:
	cvt.rn.f32.f64 	%f32, %fd92;
	st.global.f32 	[%rd44], %f32;
$L__BB0_215:
	ld.param.u64 	%rd167, [gaussian_batch_f32_param_0];
	add.s32 	%r120, %r239, 1;
	cvta.to.global.u64 	%rd79, %rd167;
	add.s64 	%rd80, %rd79, %rd76;
	ld.global.nc.f32 	%f33, [%rd80+4];
	cvt.f64.f32 	%fd143, %f33;
	mul.f64 	%fd144, %fd370, %fd4;
	fma.rn.f64 	%fd145, %fd371, %fd3, %fd144;
	fma.rn.f64 	%fd146, %fd92, %fd2, %fd145;
	fma.rn.f64 	%fd369, %fd1, %fd143, %fd146;
	setp.ge.s32 	%p52, %r120, %r46;
	setp.num.f32 	%p53, %f33, %f33;
	and.pred  	%p54, %p52, %p53;
	@%p54 bra 	$L__BB0_217;
	mov.b32 	%r121, 2143289344;
	st.global.u32 	[%rd44+4], %r121;
	bra.uni 	$L__BB0_218;
$L__BB0_217:
	cvt.rn.f32.f64 	%f35, %fd369;
	st.global.f32 	[%rd44+4], %f35;
$L__BB0_218:
	ld.param.u64 	%rd168, [gaussian_batch_f32_param_0];
	add.s64 	%rd46, %rd6, %rd76;
	add.s32 	%r122, %r239, 2;
	cvta.to.global.u64 	%rd47, %rd168;
	add.s64 	%rd82, %rd47, %rd76;
	ld.global.nc.f32 	%f36, [%rd82+8];
	cvt.f64.f32 	%fd147, %f36;
	mul.f64 	%fd148, %fd371, %fd4;
	fma.rn.f64 	%fd149, %fd92, %fd3, %fd148;
	fma.rn.f64 	%fd150, %fd369, %fd2, %fd149;
	fma.rn.f64 	%fd370, %fd1, %fd147, %fd150;
	setp.ge.s32 	%p55, %r122, %r46;
	setp.num.f32 	%p56, %f36, %f36;
	and.pred  	%p57, %p55, %p56;
	@%p57 bra 	$L__BB0_220;
	mov.b32 	%r123, 2143289344;
	st.global.u32 	[%rd46+8], %r123;
	bra.uni 	$L__BB0_221;
$L__BB0_220:
	cvt.rn.f32.f64 	%f38, %fd370;
	st.global.f32 	[%rd46+8], %f38;
$L__BB0_221:
	add.s32 	%r124, %r239, 3;
	ld.global.nc.f32 	%f39, [%rd82+12];
	cvt.f64.f32 	%fd151, %f39;
	mul.f64 	%fd152, %fd92, %fd4;
	fma.rn.f64 	%fd153, %fd369, %fd3, %fd152;
	fma.rn.f64 	%fd154, %fd370, %fd2, %fd153;
	fma.rn.f64 	%fd371, %fd1, %fd151, %fd154;
	setp.ge.s32 	%p58, %r124, %r46;
	setp.num.f32 	%p59, %f39, %f39;
	and.pred  	%p60, %p58, %p59;
	@%p60 bra 	$L__BB0_223;
	mov.b32 	%r125, 2143289344;
	st.global.u32 	[%rd46+12], %r125;
	bra.uni 	$L__BB0_224;
$L__BB0_223:
	cvt.rn.f32.f64 	%f41, %fd371;
	st.global.f32 	[%rd46+12], %f41;
$L__BB0_224:
	add.s32 	%r239, %r239, 4;
$L__BB0_225:
	ld.param.u32 	%r206, [gaussian_batch_f32_param_5];
	and.b32  	%r91, %r206, 3;
	setp.eq.s32 	%p61, %r91, 0;
	@%p61 bra 	$L__BB0_238;
	setp.eq.s32 	%p62, %r91, 1;
	@%p62 bra 	$L__BB0_234;
	ld.param.u64 	%rd169, [gaussian_batch_f32_param_0];
	cvta.to.global.u64 	%rd85, %rd169;
	mul.wide.u32 	%rd86, %r239, 4;
	add.s64 	%rd49, %rd85, %rd86;
	ld.global.nc.f32 	%f42, [%rd49];
	cvt.f64.f32 	%fd155, %f42;
	mul.f64 	%fd156, %fd369, %fd4;
	fma.rn.f64 	%fd157, %fd370, %fd3, %fd156;
	fma.rn.f64 	%fd158, %fd371, %fd2, %fd157;
	fma.rn.f64 	%fd99, %fd1, %fd155, %fd158;
	setp.ge.s32 	%p63, %r239, %r46;
	setp.num.f32 	%p64, %f42, %f42;
	and.pred  	%p65, %p63, %p64;
	add.s64 	%rd50, %rd6, %rd86;
	@%p65 bra 	$L__BB0_229;
	mov.b32 	%r126, 2143289344;
	st.global.u32 	[%rd50], %r126;
	bra.uni 	$L__BB0_230;
$L__BB0_229:
	cvt.rn.f32.f64 	%f44, %fd99;
	st.global.f32 	[%rd50], %f44;
$L__BB0_230:
	add.s32 	%r127, %r239, 1;
	ld.global.nc.f32 	%f45, [%rd49+4];
	cvt.f64.f32 	%fd159, %f45;
	mul.f64 	%fd160, %fd370, %fd4;
	fma.rn.f64 	%fd161, %fd371, %fd3, %fd160;
	fma.rn.f64 	%fd162, %fd99, %fd2, %fd161;
	fma.rn.f64 	%fd100, %fd1, %fd159, %fd162;
	setp.ge.s32 	%p66, %r127, %r46;
	setp.num.f32 	%p67, %f45, %f45;
	and.pred  	%p68, %p66, %p67;
	@%p68 bra 	$L__BB0_232;
	mov.b32 	%r128, 2143289344;
	st.global.u32 	[%rd50+4], %r128;
	bra.uni 	$L__BB0_233;
$L__BB0_232:
	cvt.rn.f32.f64 	%f47, %fd100;
	st.global.f32 	[%rd50+4], %f47;
$L__BB0_233:
	add.s32 	%r239, %r239, 2;
	mov.f64 	%fd369, %fd371;
	mov.f64 	%fd370, %fd99;
	mov.f64 	%fd371, %fd100;
$L__BB0_234:
	ld.param.u32 	%r207, [gaussian_batch_f32_param_5];
	and.b32  	%r129, %r207, 1;
	setp.eq.b32 	%p69, %r129, 1;
	not.pred 	%p70, %p69;
	@%p70 bra 	$L__BB0_238;
	ld.param.u64 	%rd170, [gaussian_batch_f32_param_0];
	cvta.to.global.u64 	%rd87, %rd170;
	mul.wide.u32 	%rd88, %r239, 4;
	add.s64 	%rd89, %rd87, %rd88;
	ld.global.nc.f32 	%f48, [%rd89];
	cvt.f64.f32 	%fd163, %f48;
	mul.f64 	%fd164, %fd369, %fd4;
	fma.rn.f64 	%fd165, %fd370, %fd3, %fd164;
	fma.rn.f64 	%fd166, %fd371, %fd2, %fd165;
	fma.rn.f64 	%fd104, %fd1, %fd163, %fd166;
	setp.ge.s32 	%p71, %r239, %r46;
	setp.num.f32 	%p72, %f48, %f48;
	and.pred  	%p73, %p71, %p72;
	@%p73 bra 	$L__BB0_237;
	add.s64 	%rd91, %rd6, %rd88;
	mov.b32 	%r130, 2143289344;
	st.global.u32 	[%rd91], %r130;
	bra.uni 	$L__BB0_238;
$L__BB0_237:
	cvt.rn.f32.f64 	%f50, %fd104;
	add.s64 	%rd93, %rd6, %rd88;
	st.global.f32 	[%rd93], %f50;
$L__BB0_238:
	ret;

}
	// .globl	gaussian_many_series_one_param_f32
.visible .entry gaussian_many_series_one_param_f32(
	.param .u64 .ptr .align 1 gaussian_many_series_one_param_f32_param_0,
	.param .u64 .ptr .align 1 gaussian_many_series_one_param_f32_param_1,
	.param .u32 gaussian_many_series_one_param_f32_param_2,
	.param .u32 gaussian_many_series_one_param_f32_param_3,
	.param .u32 gaussian_many_series_one_param_f32_param_4,
	.param .u32 gaussian_many_series_one_param_f32_param_5,
	.param .u64 .ptr .align 1 gaussian_many_series_one_param_f32_param_6,
	.param .u64 .ptr .align 1 gaussian_many_series_one_param_f32_param_7
)
{
	.reg .pred 	%p<207>;
	.reg .b32 	%r<396>;
	.reg .b32 	%f<162>;
	.reg .b64 	%rd<348>;
	.reg .b64 	%fd<419>;

	ld.param.u64 	%rd5, [gaussian_many_series_one_param_f32_param_0];
	ld.param.u64 	%rd7, [gaussian_many_series_one_param_f32_param_1];
	ld.param.u32 	%r213, [gaussian_many_series_one_param_f32_param_2];
	ld.param.u32 	%r214, [gaussian_many_series_one_param_f32_param_3];
	ld.param.u32 	%r215, [gaussian_many_series_one_param_f32_param_4];
	ld.param.u64 	%rd6, [gaussian_many_series_one_param_f32_param_6];
	ld.param.u64 	%rd8, [gaussian_many_series_one_param_f32_param_7];
	cvta.to.global.u64 	%rd1, %rd8;
	cvta.to.global.u64 	%rd2, %rd7;
	mov.u32 	%r1, %ctaid.x;
	setp.ge.s32 	%p1, %r1, %r215;
	mov.u32 	%r217, %tid.x;
	setp.ne.s32 	%p2, %r217, 0;
	or.pred  	%p3, %p2, %p1;
	@%p3 bra 	$L__BB1_210;
	ld.param.u32 	%r313, [gaussian_many_series_one_param_f32_param_5];
	setp.lt.s32 	%p4, %r213, 2;
	add.s32 	%r218, %r214, -5;
	setp.lt.u32 	%p5, %r218, -4;
	setp.lt.s32 	%p6, %r313, 1;
	or.pred  	%p7, %p4, %p6;
	or.pred  	%p8, %p7, %p5;
	@%p8 bra 	$L__BB1_210;
	ld.param.u32 	%r314, [gaussian_many_series_one_param_f32_param_5];
	add.s32 	%r2, %r314, -1;
	and.b32  	%r3, %r314, 7;
	setp.lt.u32 	%p9, %r2, 7;
	mov.b32 	%r340, 0;
	@%p9 bra 	$L__BB1_5;
	ld.param.u32 	%r315, [gaussian_many_series_one_param_f32_param_5];
	and.b32  	%r340, %r315, 2147483640;
	neg.s32 	%r338, %r340;
	shl.b32 	%r6, %r215, 3;
	mul.wide.s32 	%rd11, %r215, 4;
	mov.u32 	%r337, %r1;
$L__BB1_4:
	.pragma "nounroll";
	mul.wide.s32 	%rd9, %r337, 4;
	add.s64 	%rd10, %rd1, %rd9;
	mov.b32 	%r220, 2143289344;
	st.global.u32 	[%rd10], %r220;
	add.s64 	%rd12, %rd10, %rd11;
	st.global.u32 	[%rd12], %r220;
	add.s64 	%rd13, %rd12, %rd11;
	st.global.u32 	[%rd13], %r220;
	add.s64 	%rd14, %rd13, %rd11;
	st.global.u32 	[%rd14], %r220;
	add.s64 	%rd15, %rd14, %rd11;
	st.global.u32 	[%rd15], %r220;
	add.s64 	%rd16, %rd15, %rd11;
	st.global.u32 	[%rd16], %r220;
	add.s64 	%rd17, %rd16, %rd11;
	st.global.u32 	[%rd17], %r220;
	add.s64 	%rd18, %rd17, %rd11;
	st.global.u32 	[%rd18], %r220;
	add.s32 	%r338, %r338, 8;
	add.s32 	%r337, %r337, %r6;
	setp.ne.s32 	%p10, %r338, 0;
	@%p10 bra 	$L__BB1_4;
$L__BB1_5:
	setp.eq.s32 	%p11, %r3, 0;
	@%p11 bra 	$L__BB1_13;
	ld.param.u32 	%r316, [gaussian_many_series_one_param_f32_param_5];
	and.b32  	%r12, %r316, 3;
	setp.lt.u32 	%p12, %r3, 4;
	@%p12 bra 	$L__BB1_8;
	mad.lo.s32 	%r221, %r340, %r215, %r1;
	mul.wide.s32 	%rd19, %r221, 4;
	add.s64 	%rd20, %rd1, %rd19;
	mov.b32 	%r222, 2143289344;
	st.global.u32 	[%rd20], %r222;
	mul.wide.s32 	%rd21, %r215, 4;
	add.s64 	%rd22, %rd20, %rd21;
	st.global.u32 	[%rd22], %r222;
	add.s64 	%rd23, %rd22, %rd21;
	st.global.u32 	[%rd23], %r222;
	add.s64 	%rd24, %rd23, %rd21;
	st.global.u32 	[%rd24], %r222;
	add.s32 	%r340, %r340, 4;
$L__BB1_8:
	setp.eq.s32 	%p13, %r12, 0;
	@%p13 bra 	$L__BB1_13;
	setp.eq.s32 	%p14, %r12, 1;
	@%p14 bra 	$L__BB1_11;
	mad.lo.s32 	%r223, %r340, %r215, %r1;
	mul.wide.s32 	%rd25, %r223, 4;
	add.s64 	%rd26, %rd1, %rd25;
	mov.b32 	%r224, 2143289344;
	st.global.u32 	[%rd26], %r224;
	mul.wide.s32 	%rd27, %r215, 4;
	add.s64 	%rd28, %rd26, %rd27;
	st.global.u32 	[%rd28], %r224;
	add.s32 	%r340, %r340, 2;
$L__BB1_11:
	ld.param.u32 	%r317, [gaussian_many_series_one_param_f32_param_5];
	and.b32  	%r225, %r317, 1;
	setp.eq.b32 	%p15, %r225, 1;
	not.pred 	%p16, %p15;
	@%p16 bra 	$L__BB1_13;
	mad.lo.s32 	%r226, %r340, %r215, %r1;
	mul.wide.s32 	%rd29, %r226, 4;
	add.s64 	%rd30, %rd1, %rd29;
	mov.b32 	%r227, 2143289344;
	st.global.u32 	[%rd30], %r227;
$L__BB1_13:
	ld.param.u32 	%r318, [gaussian_many_series_one_param_f32_param_5];
	cvta.to.global.u64 	%rd31, %rd6;
	mul.wide.u32 	%rd32, %r1, 4;
	add.s64 	%rd33, %rd31, %rd32;
	ld.global.nc.u32 	%r228, [%rd33];
	max.s32 	%r18, %r228, 0;
	setp.ge.u32 	%p17, %r18, %r318;
	@%p17 bra 	$L__BB1_210;
	ld.global.nc.f32 	%f1, [%rd2];
	cvt.f64.f32 	%fd1, %f1;
	ld.global.nc.f32 	%f2, [%rd2+4];
	cvt.f64.f32 	%fd2, %f2;
	ld.global.nc.f32 	%f3, [%rd2+8];
	ld.global.nc.f32 	%f4, [%rd2+12];
	add.s32 	%r19, %r18, %r213;
	cvta.to.global.u64 	%rd34, %rd5;
	add.s64 	%rd3, %rd34, %rd32;
	add.s64 	%rd4, %rd1, %rd32;
	setp.eq.s32 	%p18, %r214, 3;
	@%p18 bra 	$L__BB1_79;
	setp.eq.s32 	%p19, %r214, 2;
	@%p19 bra 	$L__BB1_48;
	setp.ne.s32 	%p20, %r214, 1;
	@%p20 bra 	$L__BB1_110;
	setp.lt.u32 	%p127, %r2, 7;
	max.s32 	%r20, %r228, %r19;
	mov.f64 	%fd401, 0d0000000000000000;
	mov.b32 	%r380, 0;
	mov.u32 	%r379, %r380;
	@%p127 bra 	$L__BB1_44;
	ld.param.u32 	%r329, [gaussian_many_series_one_param_f32_param_5];
	and.b32  	%r380, %r329, 2147483640;
	shl.b32 	%r348, %r215, 1;
	shl.b32 	%r23, %r215, 3;
	mul.lo.s32 	%r347, %r215, 3;
	shl.b32 	%r346, %r215, 2;
	mul.lo.s32 	%r345, %r215, 5;
	mul.lo.s32 	%r344, %r215, 6;
	mul.lo.s32 	%r343, %r215, 7;
	mov.f64 	%fd401, 0d0000000000000000;
	mov.b32 	%r349, 0;
	mov.u32 	%r342, %r215;
	mov.u32 	%r379, %r349;
$L__BB1_19:
	.pragma "nounroll";
	mul.wide.u32 	%rd216, %r379, 4;
	add.s64 	%rd217, %rd3, %rd216;
	ld.global.nc.f32 	%f96, [%rd217];
	cvt.f64.f32 	%fd281, %f96;
	mul.f64 	%fd282, %fd1, %fd281;
	fma.rn.f64 	%fd4, %fd401, %fd2, %fd282;
	setp.ge.s32 	%p128, %r349, %r20;
	setp.num.f32 	%p129, %f96, %f96;
	and.pred  	%p130, %p128, %p129;
	@%p130 bra 	$L__BB1_21;
	add.s64 	%rd219, %rd4, %rd216;
	mov.b32 	%r279, 2143289344;
	st.global.u32 	[%rd219], %r279;
	bra.uni 	$L__BB1_22;
$L__BB1_21:
	cvt.rn.f32.f64 	%f98, %fd4;
	add.s64 	%rd221, %rd4, %rd216;
	st.global.f32 	[%rd221], %f98;
$L__BB1_22:
	mul.wide.u32 	%rd222, %r342, 4;
	add.s64 	%rd223, %rd3, %rd222;
	ld.global.nc.f32 	%f99, [%rd223];
	cvt.f64.f32 	%fd283, %f99;
	mul.f64 	%fd284, %fd1, %fd283;
	fma.rn.f64 	%fd5, %fd4, %fd2, %fd284;
	add.s32 	%r38, %r349, 1;
	setp.ge.s32 	%p131, %r38, %r20;
	setp.num.f32 	%p132, %f99, %f99;
	and.pred  	%p133, %p131, %p132;
	@%p133 bra 	$L__BB1_24;
	add.s64 	%rd225, %rd4, %rd222;
	mov.b32 	%r280, 2143289344;
	st.global.u32 	[%rd225], %r280;
	bra.uni 	$L__BB1_25;
$L__BB1_24:
	cvt.rn.f32.f64 	%f101, %fd5;
	add.s64 	%rd227, %rd4, %rd222;
	st.global.f32 	[%rd227], %f101;
$L__BB1_25:
	add.s32 	%r39, %r379, %r215;
	mul.wide.u32 	%rd228, %r348, 4;
	add.s64 	%rd229, %rd3, %rd228;
	ld.global.nc.f32 	%f102, [%rd229];
	cvt.f64.f32 	%fd285, %f102;
	mul.f64 	%fd286, %fd1, %fd285;
	fma.rn.f64 	%fd6, %fd5, %fd2, %fd286;
	add.s32 	%r40, %r38, 1;
	setp.ge.s32 	%p134, %r40, %r20;
	setp.num.f32 	%p135, %f102, %f102;
	and.pred  	%p136, %p134, %p135;
	@%p136 bra 	$L__BB1_27;
	add.s64 	%rd231, %rd4, %rd228;
	mov.b32 	%r281, 2143289344;
	st.global.u32 	[%rd231], %r281;
	bra.uni 	$L__BB1_28;
$L__BB1_27:
	cvt.rn.f32.f64 	%f104, %fd6;
	add.s64 	%rd233, %rd4, %rd228;
	st.global.f32 	[%rd233], %f104;
$L__BB1_28:
	add.s32 	%r41, %r39, %r215;
	mul.wide.u32 	%rd234, %r347, 4;
	add.s64 	%rd235, %rd3, %rd234;
	ld.global.nc.f32 	%f105, [%rd235];
	cvt.f64.f32 	%fd287, %f105;
	mul.f64 	%fd288, %fd1, %fd287;
	fma.rn.f64 	%fd7, %fd6, %fd2, %fd288;
	add.s32 	%r42, %r40, 1;
	setp.ge.s32 	%p137, %r42, %r20;
	setp.num.f32 	%p138, %f105, %f105;
	and.pred  	%p139, %p137, %p138;
	@%p139 bra 	$L__BB1_30;
	add.s64 	%rd237, %rd4, %rd234;
	mov.b32 	%r282, 2143289344;
	st.global.u32 	[%rd237], %r282;
	bra.uni 	$L__BB1_31;
$L__BB1_30:
	cvt.rn.f32.f64 	%f107, %fd7;
	add.s64 	%rd239, %rd4, %rd234;
	st.global.f32 	[%rd239], %f107;
$L__BB1_31:
	add.s32 	%r43, %r41, %r215;
	mul.wide.u32 	%rd240, %r346, 4;
	add.s64 	%rd241, %rd3, %rd240;
	ld.global.nc.f32 	%f108, [%rd241];
	cvt.f64.f32 	%fd289, %f108;
	mul.f64 	%fd290, %fd1, %fd289;
	fma.rn.f64 	%fd8, %fd7, %fd2, %fd290;
	add.s32 	%r44, %r42, 1;
	setp.ge.s32 	%p140, %r44, %r20;
	setp.num.f32 	%p141, %f108, %f108;
	and.pred  	%p142, %p140, %p141;
	@%p142 bra 	$L__BB1_33;
	add.s64 	%rd243, %rd4, %rd240;
	mov.b32 	%r283, 2143289344;
	st.global.u32 	[%rd243], %r283;
	bra.uni 	$L__BB1_34;
$L__BB1_33:
	cvt.rn.f32.f64 	%f110, %fd8;
	add.s64 	%rd245, %rd4, %rd240;
	st.global.f32 	[%rd245], %f110;
$L__BB1_34:
	add.s32 	%r45, %r43, %r215;
	mul.wide.u32 	%rd246, %r345, 4;
	add.s64 	%rd247, %rd3, %rd246;
	ld.global.nc.f32 	%f111, [%rd247];
	cvt.f64.f32 	%fd291, %f111;
	mul.f64 	%fd292, %fd1, %fd291;
	fma.rn.f64 	%fd9, %fd8, %fd2, %fd292;
	add.s32 	%r46, %r44, 1;
	setp.ge.s32 	%p143, %r46, %r20;
	setp.num.f32 	%p144, %f111, %f111;
	and.pred  	%p145, %p143, %p144;
	@%p145 bra 	$L__BB1_36;
	add.s64 	%rd249, %rd4, %rd246;
	mov.b32 	%r284, 2143289344;
	st.global.u32 	[%rd249], %r284;
	bra.uni 	$L__BB1_37;
$L__BB1_36:
	cvt.rn.f32.f64 	%f113, %fd9;
	add.s64 	%rd251, %rd4, %rd246;
	st.global.f32 	[%rd251], %f113;
$L__BB1_37:
	add.s32 	%r47, %r45, %r215;
	mul.wide.u32 	%rd252, %r344, 4;
	add.s64 	%rd253, %rd3, %rd252;
	ld.global.nc.f32 	%f114, [%rd253];
	cvt.f64.f32 	%fd293, %f114;
	mul.f64 	%fd294, %fd1, %fd293;
	fma.rn.f64 	%fd10, %fd9, %fd2, %fd294;
	add.s32 	%r48, %r46, 1;
	setp.ge.s32 	%p146, %r48, %r20;
	setp.num.f32 	%p147, %f114, %f114;
	and.pred  	%p148, %p146, %p147;
	@%p148 bra 	$L__BB1_39;
	add.s64 	%rd255, %rd4, %rd252;
	mov.b32 	%r285, 2143289344;
	st.global.u32 	[%rd255], %r285;
	bra.uni 	$L__BB1_40;
$L__BB1_39:
	cvt.rn.f32.f64 	%f116, %fd10;
	add.s64 	%rd257, %rd4, %rd252;
	st.global.f32 	[%rd257], %f116;
$L__BB1_40:
	add.s32 	%r49, %r47, %r215;
	mul.wide.u32 	%rd258, %r343, 4;
	add.s64 	%rd259, %rd3, %rd258;
	ld.global.nc.f32 	%f117, [%rd259];
	cvt.f64.f32 	%fd295, %f117;
	mul.f64 	%fd296, %fd1, %fd295;
	fma.rn.f64 	%fd401, %fd10, %fd2, %fd296;
	add.s32 	%r50, %r48, 1;
	setp.ge.s32 	%p149, %r50, %r20;
	setp.num.f32 	%p150, %f117, %f117;
	and.pred  	%p151, %p149, %p150;
	@%p151 bra 	$L__BB1_42;
	add.s64 	%rd261, %rd4, %rd258;
	mov.b32 	%r286, 2143289344;
	st.global.u32 	[%rd261], %r286;
	bra.uni 	$L__BB1_43;
$L__BB1_42:
	cvt.rn.f32.f64 	%f119, %fd401;
	add.s64 	%rd263, %rd4, %rd258;
	st.global.f32 	[%rd263], %f119;
$L__BB1_43:
	add.s32 	%r287, %r49, %r215;
	add.s32 	%r379, %r287, %r215;
	add.s32 	%r348, %r348, %r23;
	add.s32 	%r347, %r347, %r23;
	add.s32 	%r346, %r346, %r23;
	add.s32 	%r345, %r345, %r23;
	add.s32 	%r344, %r344, %r23;
	add.s32 	%r343, %r343, %r23;
	add.s32 	%r342, %r342, %r23;
	add.s32 	%r349, %r50, 1;
	setp.eq.s32 	%p152, %r349, %r380;
	@%p152 bra 	$L__BB1_44;
	bra.uni 	$L__BB1_19;
$L__BB1_44:
	ld.param.u32 	%r330, [gaussian_many_series_one_param_f32_param_5];
	and.b32  	%r167, %r330, 7;
	setp.eq.s32 	%p153, %r167, 0;
	@%p153 bra 	$L__BB1_210;
	ld.param.u32 	%r331, [gaussian_many_series_one_param_f32_param_5];
	and.b32  	%r168, %r331, 3;
	setp.lt.u32 	%p154, %r167, 4;
	@%p154 bra 	$L__BB1_149;
	mul.wide.u32 	%rd264, %r379, 4;
	add.s64 	%rd265, %rd3, %rd264;
	ld.global.nc.f32 	%f120, [%rd265];
	cvt.f64.f32 	%fd297, %f120;
	mul.f64 	%fd298, %fd1, %fd297;
	fma.rn.f64 	%fd53, %fd401, %fd2, %fd298;
	setp.ge.s32 	%p155, %r380, %r20;
	setp.num.f32 	%p156, %f120, %f120;
	and.pred  	%p157, %p155, %p156;
	@%p157 bra 	$L__BB1_138;
	add.s64 	%rd267, %rd4, %rd264;
	mov.b32 	%r288, 2143289344;
	st.global.u32 	[%rd267], %r288;
	bra.uni 	$L__BB1_139;
$L__BB1_48:
	ld.param.u32 	%r324, [gaussian_many_series_one_param_f32_param_5];
	max.s32 	%r60, %r228, %r19;
	setp.lt.u32 	%p74, %r324, 8;
	mov.f64 	%fd404, 0d0000000000000000;
	mov.b32 	%r386, 0;
	mov.u32 	%r385, %r386;
	mov.f64 	%fd405, %fd404;
	@%p74 bra 	$L__BB1_75;
	shl.b32 	%r357, %r215, 1;
	mul.lo.s32 	%r356, %r215, 3;
	shl.b32 	%r355, %r215, 2;
	mul.lo.s32 	%r354, %r215, 5;
	mul.lo.s32 	%r353, %r215, 6;
	mul.lo.s32 	%r352, %r215, 7;
	mov.f64 	%fd404, 0d0000000000000000;
	mov.b32 	%r358, 0;
	cvt.f64.f32 	%fd211, %f3;
	mov.u32 	%r351, %r215;
	mov.u32 	%r385, %r358;
$L__BB1_50:
	.pragma "nounroll";
	mul.wide.u32 	%rd126, %r385, 4;
	add.s64 	%rd127, %rd3, %rd126;
	ld.global.nc.f32 	%f51, [%rd127];
	cvt.f64.f32 	%fd210, %f51;
	mul.f64 	%fd212, %fd404, %fd211;
	fma.rn.f64 	%fd214, %fd405, %fd2, %fd212;
	cvt.f64.f32 	%fd215, %f1;
	fma.rn.f64 	%fd14, %fd215, %fd210, %fd214;
	setp.ge.s32 	%p75, %r358, %r60;
	setp.num.f32 	%p76, %f51, %f51;
	and.pred  	%p77, %p75, %p76;
	@%p77 bra 	$L__BB1_52;
	add.s64 	%rd129, %rd4, %rd126;
	mov.b32 	%r255, 2143289344;
	st.global.u32 	[%rd129], %r255;
	bra.uni 	$L__BB1_53;
$L__BB1_52:
	cvt.rn.f32.f64 	%f53, %fd14;
	mul.wide.u32 	%rd130, %r385, 4;
	add.s64 	%rd131, %rd4, %rd130;
	st.global.f32 	[%rd131], %f53;
$L__BB1_53:
	mul.wide.u32 	%rd132, %r351, 4;
	add.s64 	%rd133, %rd3, %rd132;
	ld.global.nc.f32 	%f54, [%rd133];
	cvt.f64.f32 	%fd216, %f54;
	mul.f64 	%fd218, %fd405, %fd211;
	cvt.f64.f32 	%fd219, %f2;
	fma.rn.f64 	%fd220, %fd14, %fd219, %fd218;
	cvt.f64.f32 	%fd221, %f1;
	fma.rn.f64 	%fd15, %fd221, %fd216, %fd220;
	add.s32 	%r76, %r358, 1;
	setp.ge.s32 	%p78, %r76, %r60;
	setp.num.f32 	%p79, %f54, %f54;
	and.pred  	%p80, %p78, %p79;
	@%p80 bra 	$L__BB1_55;
	add.s64 	%rd135, %rd4, %rd132;
	mov.b32 	%r256, 2143289344;
	st.global.u32 	[%rd135], %r256;
	bra.uni 	$L__BB1_56;
$L__BB1_55:
	cvt.rn.f32.f64 	%f56, %fd15;
	mul.wide.u32 	%rd136, %r351, 4;
	add.s64 	%rd137, %rd4, %rd136;
	st.global.f32 	[%rd137], %f56;
$L__BB1_56:
	add.s32 	%r77, %r385, %r215;
	mul.wide.u32 	%rd138, %r357, 4;
	add.s64 	%rd139, %rd3, %rd138;
	ld.global.nc.f32 	%f57, [%rd139];
	cvt.f64.f32 	%fd222, %f57;
	mul.f64 	%fd224, %fd14, %fd211;
	cvt.f64.f32 	%fd225, %f2;
	fma.rn.f64 	%fd226, %fd15, %fd225, %fd224;
	cvt.f64.f32 	%fd227, %f1;
	fma.rn.f64 	%fd16, %fd227, %fd222, %fd226;
	add.s32 	%r78, %r76, 1;
	setp.ge.s32 	%p81, %r78, %r60;
	setp.num.f32 	%p82, %f57, %f57;
	and.pred  	%p83, %p81, %p82;
	@%p83 bra 	$L__BB1_58;
	add.s64 	%rd141, %rd4, %rd138;
	mov.b32 	%r257, 2143289344;
	st.global.u32 	[%rd141], %r257;
	bra.uni 	$L__BB1_59;
$L__BB1_58:
	cvt.rn.f32.f64 	%f59, %fd16;
	mul.wide.u32 	%rd142, %r357, 4;
	add.s64 	%rd143, %rd4, %rd142;
	st.global.f32 	[%rd143], %f59;
$L__BB1_59:
	add.s32 	%r79, %r77, %r215;
	mul.wide.u32 	%rd144, %r356, 4;
	add.s64 	%rd145, %rd3, %rd144;
	ld.global.nc.f32 	%f60, [%rd145];
	cvt.f64.f32 	%fd228, %f60;
	mul.f64 	%fd230, %fd15, %fd211;
	cvt.f64.f32 	%fd231, %f2;
	fma.rn.f64 	%fd232, %fd16, %fd231, %fd230;
	cvt.f64.f32 	%fd233, %f1;
	fma.rn.f64 	%fd17, %fd233, %fd228, %fd232;
	add.s32 	%r80, %r78, 1;
	setp.ge.s32 	%p84, %r80, %r60;
	setp.num.f32 	%p85, %f60, %f60;
	and.pred  	%p86, %p84, %p85;
	@%p86 bra 	$L__BB1_61;
	add.s64 	%rd147, %rd4, %rd144;
	mov.b32 	%r258, 2143289344;
	st.global.u32 	[%rd147], %r258;
	bra.uni 	$L__BB1_62;
$L__BB1_61:
	cvt.rn.f32.f64 	%f62, %fd17;
	mul.wide.u32 	%rd148, %r356, 4;
	add.s64 	%rd149, %rd4, %rd148;
	st.global.f32 	[%rd149], %f62;
$L__BB1_62:
	add.s32 	%r81, %r79, %r215;
	mul.wide.u32 	%rd150, %r355, 4;
	add.s64 	%rd151, %rd3, %rd150;
	ld.global.nc.f32 	%f63, [%rd151];
	cvt.f64.f32 	%fd234, %f63;
	mul.f64 	%fd236, %fd16, %fd211;
	cvt.f64.f32 	%fd237, %f2;
	fma.rn.f64 	%fd238, %fd17, %fd237, %fd236;
	cvt.f64.f32 	%fd239, %f1;
	fma.rn.f64 	%fd18, %fd239, %fd234, %fd238;
	add.s32 	%r82, %r80, 1;
	setp.ge.s32 	%p87, %r82, %r60;
	setp.num.f32 	%p88, %f63, %f63;
	and.pred  	%p89, %p87, %p88;
	@%p89 bra 	$L__BB1_64;
	add.s64 	%rd153, %rd4, %rd150;
	mov.b32 	%r259, 2143289344;
	st.global.u32 	[%rd153], %r259;
	bra.uni 	$L__BB1_65;
$L__BB1_64:
	cvt.rn.f32.f64 	%f65, %fd18;
	mul.wide.u32 	%rd154, %r355, 4;
	add.s64 	%rd155, %rd4, %rd154;
	st.global.f32 	[%rd155], %f65;
$L__BB1_65:
	add.s32 	%r83, %r81, %r215;
	mul.wide.u32 	%rd156, %r354, 4;
	add.s64 	%rd157, %rd3, %rd156;
	ld.global.nc.f32 	%f66, [%rd157];
	cvt.f64.f32 	%fd240, %f66;
	mul.f64 	%fd242, %fd17, %fd211;
	cvt.f64.f32 	%fd243, %f2;
	fma.rn.f64 	%fd244, %fd18, %fd243, %fd242;
	cvt.f64.f32 	%fd245, %f1;
	fma.rn.f64 	%fd19, %fd245, %fd240, %fd244;
	add.s32 	%r84, %r82, 1;
	setp.ge.s32 	%p90, %r84, %r60;
	setp.num.f32 	%p91, %f66, %f66;
	and.pred  	%p92, %p90, %p91;
	@%p92 bra 	$L__BB1_67;
	add.s64 	%rd159, %rd4, %rd156;
	mov.b32 	%r260, 2143289344;
	st.global.u32 	[%rd159], %r260;
	bra.uni 	$L__BB1_68;
$L__BB1_67:
	cvt.rn.f32.f64 	%f68, %fd19;
	mul.wide.u32 	%rd160, %r354, 4;
	add.s64 	%rd161, %rd4, %rd160;
	st.global.f32 	[%rd161], %f68;
$L__BB1_68:
	add.s32 	%r85, %r83, %r215;
	mul.wide.u32 	%rd162, %r353, 4;
	add.s64 	%rd163, %rd3, %rd162;
	ld.global.nc.f32 	%f69, [%rd163];
	cvt.f64.f32 	%fd246, %f69;
	mul.f64 	%fd248, %fd18, %fd211;
	cvt.f64.f32 	%fd249, %f2;
	fma.rn.f64 	%fd250, %fd19, %fd249, %fd248;
	cvt.f64.f32 	%fd251, %f1;
	fma.rn.f64 	%fd404, %fd251, %fd246, %fd250;
	add.s32 	%r86, %r84, 1;
	setp.ge.s32 	%p93, %r86, %r60;
	setp.num.f32 	%p94, %f69, %f69;
	and.pred  	%p95, %p93, %p94;
	@%p95 bra 	$L__BB1_70;
	add.s64 	%rd165, %rd4, %rd162;
	mov.b32 	%r261, 2143289344;
	st.global.u32 	[%rd165], %r261;
	bra.uni 	$L__BB1_71;
$L__BB1_70:
	cvt.rn.f32.f64 	%f71, %fd404;
	mul.wide.u32 	%rd166, %r353, 4;
	add.s64 	%rd167, %rd4, %rd166;
	st.global.f32 	[%rd167], %f71;
$L__BB1_71:
	add.s32 	%r87, %r85, %r215;
	mul.wide.u32 	%rd168, %r352, 4;
	add.s64 	%rd169, %rd3, %rd168;
	ld.global.nc.f32 	%f72, [%rd169];
	cvt.f64.f32 	%fd252, %f72;
	mul.f64 	%fd254, %fd19, %fd211;
	cvt.f64.f32 	%fd255, %f2;
	fma.rn.f64 	%fd256, %fd404, %fd255, %fd254;
	cvt.f64.f32 	%fd257, %f1;
	fma.rn.f64 	%fd405, %fd257, %fd252, %fd256;
	add.s32 	%r88, %r86, 1;
	setp.ge.s32 	%p96, %r88, %r60;
	setp.num.f32 	%p97, %f72, %f72;
	and.pred  	%p98, %p96, %p97;
	@%p98 bra 	$L__BB1_73;
	add.s64 	%rd171, %rd4, %rd168;
	mov.b32 	%r262, 2143289344;
	st.global.u32 	[%rd171], %r262;
	bra.uni 	$L__BB1_74;
$L__BB1_73:
	cvt.rn.f32.f64 	%f74, %fd405;
	mul.wide.u32 	%rd172, %r352, 4;
	add.s64 	%rd173, %rd4, %rd172;
	st.global.f32 	[%rd173], %f74;
$L__BB1_74:
	ld.param.u32 	%r325, [gaussian_many_series_one_param_f32_param_5];
	add.s32 	%r263, %r87, %r215;
	add.s32 	%r385, %r263, %r215;
	shl.b32 	%r264, %r215, 3;
	add.s32 	%r357, %r357, %r264;
	add.s32 	%r356, %r356, %r264;
	add.s32 	%r355, %r355, %r264;
	add.s32 	%r354, %r354, %r264;
	add.s32 	%r353, %r353, %r264;
	add.s32 	%r352, %r352, %r264;
	add.s32 	%r351, %r351, %r264;
	add.s32 	%r358, %r88, 1;
	and.b32  	%r386, %r325, 2147483640;
	setp.eq.s32 	%p99, %r358, %r386;
	@%p99 bra 	$L__BB1_75;
	bra.uni 	$L__BB1_50;
$L__BB1_75:
	ld.param.u32 	%r326, [gaussian_many_series_one_param_f32_param_5];
	and.b32  	%r183, %r326, 7;
	setp.eq.s32 	%p100, %r183, 0;
	@%p100 bra 	$L__BB1_210;
	ld.param.u32 	%r327, [gaussian_many_series_one_param_f32_param_5];
	cvt.f64.f32 	%fd65, %f1;
	cvt.f64.f32 	%fd66, %f3;
	and.b32  	%r184, %r327, 3;
	setp.lt.u32 	%p101, %r183, 4;
	@%p101 bra 	$L__BB1_173;
	mul.wide.u32 	%rd174, %r385, 4;
	add.s64 	%rd175, %rd3, %rd174;
	ld.global.nc.f32 	%f75, [%rd175];
	cvt.f64.f32 	%fd258, %f75;
	mul.f64 	%fd259, %fd404, %fd66;
	fma.rn.f64 	%fd260, %fd405, %fd2, %fd259;
	fma.rn.f64 	%fd67, %fd65, %fd258, %fd260;
	setp.ge.s32 	%p102, %r386, %r60;
	setp.num.f32 	%p103, %f75, %f75;
	and.pred  	%p104, %p102, %p103;
	@%p104 bra 	$L__BB1_162;
	add.s64 	%rd177, %rd4, %rd174;
	mov.b32 	%r265, 2143289344;
	st.global.u32 	[%rd177], %r265;
	bra.uni 	$L__BB1_163;
$L__BB1_79:
	ld.param.u32 	%r319, [gaussian_many_series_one_param_f32_param_5];
	max.s32 	%r99, %r228, %r19;
	setp.lt.u32 	%p21, %r319, 8;
	mov.f64 	%fd410, 0d0000000000000000;
	mov.b32 	%r392, 0;
	mov.u32 	%r391, %r392;
	mov.f64 	%fd411, %fd410;
	mov.f64 	%fd412, %fd410;
	@%p21 bra 	$L__BB1_106;
	shl.b32 	%r366, %r215, 1;
	mul.lo.s32 	%r365, %r215, 3;
	shl.b32 	%r364, %r215, 2;
	mul.lo.s32 	%r363, %r215, 5;
	mul.lo.s32 	%r362, %r215, 6;
	mul.lo.s32 	%r361, %r215, 7;
	mov.f64 	%fd410, 0d0000000000000000;
	mov.b32 	%r367, 0;
	cvt.f64.f32 	%fd99, %f4;
	cvt.f64.f32 	%fd101, %f3;
	mov.u32 	%r360, %r215;
	mov.u32 	%r391, %r367;
$L__BB1_81:
	.pragma "nounroll";
	mul.wide.u32 	%rd36, %r391, 4;
	add.s64 	%rd37, %rd3, %rd36;
	ld.global.nc.f32 	%f6, [%rd37];
	cvt.f64.f32 	%fd98, %f6;
	mul.f64 	%fd100, %fd410, %fd99;
	fma.rn.f64 	%fd102, %fd411, %fd101, %fd100;
	cvt.f64.f32 	%fd103, %f2;
	fma.rn.f64 	%fd104, %fd412, %fd103, %fd102;
	cvt.f64.f32 	%fd105, %f1;
	fma.rn.f64 	%fd25, %fd105, %fd98, %fd104;
	setp.ge.s32 	%p22, %r367, %r99;
	setp.num.f32 	%p23, %f6, %f6;
	and.pred  	%p24, %p22, %p23;
	@%p24 bra 	$L__BB1_83;
	mul.wide.u32 	%rd38, %r391, 4;
	add.s64 	%rd39, %rd4, %rd38;
	mov.b32 	%r231, 2143289344;
	st.global.u32 	[%rd39], %r231;
	bra.uni 	$L__BB1_84;
$L__BB1_83:
	cvt.rn.f32.f64 	%f8, %fd25;
	mul.wide.u32 	%rd40, %r391, 4;
	add.s64 	%rd41, %rd4, %rd40;
	st.global.f32 	[%rd41], %f8;
$L__BB1_84:
	mul.wide.u32 	%rd42, %r360, 4;
	add.s64 	%rd43, %rd3, %rd42;
	ld.global.nc.f32 	%f9, [%rd43];
	cvt.f64.f32 	%fd106, %f9;
	cvt.f64.f32 	%fd107, %f4;
	mul.f64 	%fd108, %fd411, %fd107;
	cvt.f64.f32 	%fd109, %f3;
	fma.rn.f64 	%fd110, %fd412, %fd109, %fd108;
	cvt.f64.f32 	%fd111, %f2;
	fma.rn.f64 	%fd112, %fd25, %fd111, %fd110;
	cvt.f64.f32 	%fd113, %f1;
	fma.rn.f64 	%fd26, %fd113, %fd106, %fd112;
	add.s32 	%r115, %r367, 1;
	setp.ge.s32 	%p25, %r115, %r99;
	setp.num.f32 	%p26, %f9, %f9;
	and.pred  	%p27, %p25, %p26;
	@%p27 bra 	$L__BB1_86;
	mul.wide.u32 	%rd44, %r360, 4;
	add.s64 	%rd45, %rd4, %rd44;
	mov.b32 	%r232, 2143289344;
	st.global.u32 	[%rd45], %r232;
	bra.uni 	$L__BB1_87;
$L__BB1_86:
	cvt.rn.f32.f64 	%f11, %fd26;
	mul.wide.u32 	%rd46, %r360, 4;
	add.s64 	%rd47, %rd4, %rd46;
	st.global.f32 	[%rd47], %f11;
$L__BB1_87:
	add.s32 	%r116, %r391, %r215;
	mul.wide.u32 	%rd48, %r366, 4;
	add.s64 	%rd49, %rd3, %rd48;
	ld.global.nc.f32 	%f12, [%rd49];
	cvt.f64.f32 	%fd114, %f12;
	cvt.f64.f32 	%fd115, %f4;
	mul.f64 	%fd116, %fd412, %fd115;
	cvt.f64.f32 	%fd117, %f3;
	fma.rn.f64 	%fd118, %fd25, %fd117, %fd116;
	cvt.f64.f32 	%fd119, %f2;
	fma.rn.f64 	%fd120, %fd26, %fd119, %fd118;
	cvt.f64.f32 	%fd121, %f1;
	fma.rn.f64 	%fd27, %fd121, %fd114, %fd120;
	add.s32 	%r117, %r115, 1;
	setp.ge.s32 	%p28, %r117, %r99;
	setp.num.f32 	%p29, %f12, %f12;
	and.pred  	%p30, %p28, %p29;
	@%p30 bra 	$L__BB1_89;
	mul.wide.u32 	%rd50, %r366, 4;
	add.s64 	%rd51, %rd4, %rd50;
	mov.b32 	%r233, 2143289344;
	st.global.u32 	[%rd51], %r233;
	bra.uni 	$L__BB1_90;
$L__BB1_89:
	cvt.rn.f32.f64 	%f14, %fd27;
	mul.wide.u32 	%rd52, %r366, 4;
	add.s64 	%rd53, %rd4, %rd52;
	st.global.f32 	[%rd53], %f14;
$L__BB1_90:
	add.s32 	%r118, %r116, %r215;
	mul.wide.u32 	%rd54, %r365, 4;
	add.s64 	%rd55, %rd3, %rd54;
	ld.global.nc.f32 	%f15, [%rd55];
	cvt.f64.f32 	%fd122, %f15;
	cvt.f64.f32 	%fd123, %f4;
	mul.f64 	%fd124, %fd25, %fd123;
	cvt.f64.f32 	%fd125, %f3;
	fma.rn.f64 	%fd126, %fd26, %fd125, %fd124;
	cvt.f64.f32 	%fd127, %f2;
	fma.rn.f64 	%fd128, %fd27, %fd127, %fd126;
	cvt.f64.f32 	%fd129, %f1;
	fma.rn.f64 	%fd28, %fd129, %fd122, %fd128;
	add.s32 	%r119, %r117, 1;
	setp.ge.s32 	%p31, %r119, %r99;
	setp.num.f32 	%p32, %f15, %f15;
	and.pred  	%p33, %p31, %p32;
	@%p33 bra 	$L__BB1_92;
	mul.wide.u32 	%rd56, %r365, 4;
	add.s64 	%rd57, %rd4, %rd56;
	mov.b32 	%r234, 2143289344;
	st.global.u32 	[%rd57], %r234;
	bra.uni 	$L__BB1_93;
$L__BB1_92:
	cvt.rn.f32.f64 	%f17, %fd28;
	mul.wide.u32 	%rd58, %r365, 4;
	add.s64 	%rd59, %rd4, %rd58;
	st.global.f32 	[%rd59], %f17;
$L__BB1_93:
	add.s32 	%r120, %r118, %r215;
	mul.wide.u32 	%rd60, %r364, 4;
	add.s64 	%rd61, %rd3, %rd60;
	ld.global.nc.f32 	%f18, [%rd61];
	cvt.f64.f32 	%fd130, %f18;
	cvt.f64.f32 	%fd131, %f4;
	mul.f64 	%fd132, %fd26, %fd131;
	cvt.f64.f32 	%fd133, %f3;
	fma.rn.f64 	%fd134, %fd27, %fd133, %fd132;
	cvt.f64.f32 	%fd135, %f2;
	fma.rn.f64 	%fd136, %fd28, %fd135, %fd134;
	cvt.f64.f32 	%fd137, %f1;
	fma.rn.f64 	%fd29, %fd137, %fd130, %fd136;
	add.s32 	%r121, %r119, 1;
	setp.ge.s32 	%p34, %r121, %r99;
	setp.num.f32 	%p35, %f18, %f18;
	and.pred  	%p36, %p34, %p35;
	@%p36 bra 	$L__BB1_95;
	mul.wide.u32 	%rd62, %r364, 4;
	add.s64 	%rd63, %rd4, %rd62;
	mov.b32 	%r235, 2143289344;
	st.global.u32 	[%rd63], %r235;
	bra.uni 	$L__BB1_96;
$L__BB1_95:
	cvt.rn.f32.f64 	%f20, %fd29;
	mul.wide.u32 	%rd64, %r364, 4;
	add.s64 	%rd65, %rd4, %rd64;
	st.global.f32 	[%rd65], %f20;
$L__BB1_96:
	add.s32 	%r122, %r120, %r215;
	mul.wide.u32 	%rd66, %r363, 4;
	add.s64 	%rd67, %rd3, %rd66;
	ld.global.nc.f32 	%f21, [%rd67];
	cvt.f64.f32 	%fd138, %f21;
	cvt.f64.f32 	%fd139, %f4;
	mul.f64 	%fd140, %fd27, %fd139;
	cvt.f64.f32 	%fd141, %f3;
	fma.rn.f64 	%fd142, %fd28, %fd141, %fd140;
	cvt.f64.f32 	%fd143, %f2;
	fma.rn.f64 	%fd144, %fd29, %fd143, %fd142;
	cvt.f64.f32 	%fd145, %f1;
	fma.rn.f64 	%fd410, %fd145, %fd138, %fd144;
	add.s32 	%r123, %r121, 1;
	setp.ge.s32 	%p37, %r123, %r99;
	setp.num.f32 	%p38, %f21, %f21;
	and.pred  	%p39, %p37, %p38;
	@%p39 bra 	$L__BB1_98;
	mul.wide.u32 	%rd68, %r363, 4;
	add.s64 	%rd69, %rd4, %rd68;
	mov.b32 	%r236, 2143289344;
	st.global.u32 	[%rd69], %r236;
	bra.uni 	$L__BB1_99;
$L__BB1_98:
	cvt.rn.f32.f64 	%f23, %fd410;
	mul.wide.u32 	%rd70, %r363, 4;
	add.s64 	%rd71, %rd4, %rd70;
	st.global.f32 	[%rd71], %f23;
$L__BB1_99:
	add.s32 	%r124, %r122, %r215;
	mul.wide.u32 	%rd72, %r362, 4;
	add.s64 	%rd73, %rd3, %rd72;
	ld.global.nc.f32 	%f24, [%rd73];
	cvt.f64.f32 	%fd146, %f24;
	cvt.f64.f32 	%fd147, %f4;
	mul.f64 	%fd148, %fd28, %fd147;
	cvt.f64.f32 	%fd149, %f3;
	fma.rn.f64 	%fd150, %fd29, %fd149, %fd148;
	cvt.f64.f32 	%fd151, %f2;
	fma.rn.f64 	%fd152, %fd410, %fd151, %fd150;
	cvt.f64.f32 	%fd153, %f1;
	fma.rn.f64 	%fd411, %fd153, %fd146, %fd152;
	add.s32 	%r125, %r123, 1;
	setp.ge.s32 	%p40, %r125, %r99;
	setp.num.f32 	%p41, %f24, %f24;
	and.pred  	%p42, %p40, %p41;
	@%p42 bra 	$L__BB1_101;
	mul.wide.u32 	%rd74, %r362, 4;
	add.s64 	%rd75, %rd4, %rd74;
	mov.b32 	%r237, 2143289344;
	st.global.u32 	[%rd75], %r237;
	bra.uni 	$L__BB1_102;
$L__BB1_101:
	cvt.rn.f32.f64 	%f26, %fd411;
	mul.wide.u32 	%rd76, %r362, 4;
	add.s64 	%rd77, %rd4, %rd76;
	st.global.f32 	[%rd77], %f26;
$L__BB1_102:
	add.s32 	%r126, %r124, %r215;
	mul.wide.u32 	%rd78, %r361, 4;
	add.s64 	%rd79, %rd3, %rd78;
	ld.global.nc.f32 	%f27, [%rd79];
	cvt.f64.f32 	%fd154, %f27;
	cvt.f64.f32 	%fd155, %f4;
	mul.f64 	%fd156, %fd29, %fd155;
	cvt.f64.f32 	%fd157, %f3;
	fma.rn.f64 	%fd158, %fd410, %fd157, %fd156;
	cvt.f64.f32 	%fd159, %f2;
	fma.rn.f64 	%fd160, %fd411, %fd159, %fd158;
	cvt.f64.f32 	%fd161, %f1;
	fma.rn.f64 	%fd412, %fd161, %fd154, %fd160;
	add.s32 	%r127, %r125, 1;
	setp.ge.s32 	%p43, %r127, %r99;
	setp.num.f32 	%p44, %f27, %f27;
	and.pred  	%p45, %p43, %p44;
	@%p45 bra 	$L__BB1_104;
	mul.wide.u32 	%rd80, %r361, 4;
	add.s64 	%rd81, %rd4, %rd80;
	mov.b32 	%r238, 2143289344;
	st.global.u32 	[%rd81], %r238;
	bra.uni 	$L__BB1_105;
$L__BB1_104:
	cvt.rn.f32.f64 	%f29, %fd412;
	mul.wide.u32 	%rd82, %r361, 4;
	add.s64 	%rd83, %rd4, %rd82;
	st.global.f32 	[%rd83], %f29;
$L__BB1_105:
	ld.param.u32 	%r320, [gaussian_many_series_one_param_f32_param_5];
	add.s32 	%r239, %r126, %r215;
	add.s32 	%r391, %r239, %r215;
	shl.b32 	%r240, %r215, 3;
	add.s32 	%r366, %r366, %r240;
	add.s32 	%r365, %r365, %r240;
	add.s32 	%r364, %r364, %r240;
	add.s32 	%r363, %r363, %r240;
	add.s32 	%r362, %r362, %r240;
	add.s32 	%r361, %r361, %r240;
	add.s32 	%r360, %r360, %r240;
	add.s32 	%r367, %r127, 1;
	and.b32  	%r392, %r320, 2147483640;
	setp.eq.s32 	%p46, %r367, %r392;
	@%p46 bra 	$L__BB1_106;
	bra.uni 	$L__BB1_81;
$L__BB1_106:
	ld.param.u32 	%r321, [gaussian_many_series_one_param_f32_param_5];
	and.b32  	%r199, %r321, 7;
	setp.eq.s32 	%p47, %r199, 0;
	@%p47 bra 	$L__BB1_210;
	ld.param.u32 	%r322, [gaussian_many_series_one_param_f32_param_5];
	cvt.f64.f32 	%fd81, %f2;
	and.b32  	%r200, %r322, 3;
	setp.lt.u32 	%p48, %r199, 4;
	@%p48 bra 	$L__BB1_197;
	mul.wide.u32 	%rd84, %r391, 4;
	add.s64 	%rd85, %rd3, %rd84;
	ld.global.nc.f32 	%f30, [%rd85];
	cvt.f64.f32 	%fd162, %f30;
	cvt.f64.f32 	%fd163, %f4;
	mul.f64 	%fd164, %fd410, %fd163;
	cvt.f64.f32 	%fd165, %f3;
	fma.rn.f64 	%fd166, %fd411, %fd165, %fd164;
	fma.rn.f64 	%fd167, %fd412, %fd81, %fd166;
	cvt.f64.f32 	%fd168, %f1;
	fma.rn.f64 	%fd82, %fd168, %fd162, %fd167;
	setp.ge.s32 	%p49, %r392, %r99;
	setp.num.f32 	%p50, %f30, %f30;
	and.pred  	%p51, %p49, %p50;
	@%p51 bra 	$L__BB1_186;
	add.s64 	%rd87, %rd4, %rd84;
	mov.b32 	%r241, 2143289344;
	st.global.u32 	[%rd87], %r241;
	bra.uni 	$L__BB1_187;
$L__BB1_110:
	ld.param.u32 	%r333, [gaussian_many_series_one_param_f32_param_5];
	ld.global.nc.f32 	%f5, [%rd2+16];
	max.s32 	%r138, %r228, %r19;
	setp.lt.u32 	%p180, %r333, 4;
	mov.f64 	%fd393, 0d0000000000000000;
	mov.b32 	%r376, 0;
	mov.u32 	%r375, %r376;
	mov.f64 	%fd394, %fd393;
	mov.f64 	%fd395, %fd393;
	mov.f64 	%fd396, %fd393;
	@%p180 bra 	$L__BB1_125;
	shl.b32 	%r371, %r215, 1;
	mul.lo.s32 	%r370, %r215, 3;
	mov.f64 	%fd393, 0d0000000000000000;
	mov.b32 	%r372, 0;
	cvt.f64.f32 	%fd314, %f5;
	cvt.f64.f32 	%fd316, %f4;
	mov.u32 	%r369, %r215;
	mov.u32 	%r375, %r372;
$L__BB1_112:
	.pragma "nounroll";
	mul.wide.u32 	%rd306, %r375, 4;
	add.s64 	%rd307, %rd3, %rd306;
	ld.global.nc.f32 	%f141, [%rd307];
	cvt.f64.f32 	%fd313, %f141;
	mul.f64 	%fd315, %fd393, %fd314;
	fma.rn.f64 	%fd317, %fd394, %fd316, %fd315;
	cvt.f64.f32 	%fd318, %f3;
	fma.rn.f64 	%fd319, %fd395, %fd318, %fd317;
	cvt.f64.f32 	%fd320, %f2;
	fma.rn.f64 	%fd321, %fd396, %fd320, %fd319;
	cvt.f64.f32 	%fd322, %f1;
	fma.rn.f64 	%fd393, %fd322, %fd313, %fd321;
	setp.ge.s32 	%p181, %r372, %r138;
	setp.num.f32 	%p182, %f141, %f141;
	and.pred  	%p183, %p181, %p182;
	@%p183 bra 	$L__BB1_114;
	mul.wide.u32 	%rd308, %r375, 4;
	add.s64 	%rd309, %rd4, %rd308;
	mov.b32 	%r302, 2143289344;
	st.global.u32 	[%rd309], %r302;
	bra.uni 	$L__BB1_115;
$L__BB1_114:
	cvt.rn.f32.f64 	%f143, %fd393;
	mul.wide.u32 	%rd310, %r375, 4;
	add.s64 	%rd311, %rd4, %rd310;
	st.global.f32 	[%rd311], %f143;
$L__BB1_115:
	mul.wide.u32 	%rd312, %r369, 4;
	add.s64 	%rd313, %rd3, %rd312;
	ld.global.nc.f32 	%f144, [%rd313];
	cvt.f64.f32 	%fd323, %f144;
	cvt.f64.f32 	%fd324, %f5;
	mul.f64 	%fd325, %fd394, %fd324;
	cvt.f64.f32 	%fd326, %f4;
	fma.rn.f64 	%fd327, %fd395, %fd326, %fd325;
	cvt.f64.f32 	%fd328, %f3;
	fma.rn.f64 	%fd329, %fd396, %fd328, %fd327;
	cvt.f64.f32 	%fd330, %f2;
	fma.rn.f64 	%fd331, %fd393, %fd330, %fd329;
	cvt.f64.f32 	%fd332, %f1;
	fma.rn.f64 	%fd394, %fd332, %fd323, %fd331;
	add.s32 	%r146, %r372, 1;
	setp.ge.s32 	%p184, %r146, %r138;
	setp.num.f32 	%p185, %f144, %f144;
	and.pred  	%p186, %p184, %p185;
	@%p186 bra 	$L__BB1_117;
	mul.wide.u32 	%rd314, %r369, 4;
	add.s64 	%rd315, %rd4, %rd314;
	mov.b32 	%r303, 2143289344;
	st.global.u32 	[%rd315], %r303;
	bra.uni 	$L__BB1_118;
$L__BB1_117:
	cvt.rn.f32.f64 	%f146, %fd394;
	mul.wide.u32 	%rd316, %r369, 4;
	add.s64 	%rd317, %rd4, %rd316;
	st.global.f32 	[%rd317], %f146;
$L__BB1_118:
	add.s32 	%r147, %r375, %r215;
	mul.wide.u32 	%rd318, %r371, 4;
	add.s64 	%rd319, %rd3, %rd318;
	ld.global.nc.f32 	%f147, [%rd319];
	cvt.f64.f32 	%fd333, %f147;
	cvt.f64.f32 	%fd334, %f5;
	mul.f64 	%fd335, %fd395, %fd334;
	cvt.f64.f32 	%fd336, %f4;
	fma.rn.f64 	%fd337, %fd396, %fd336, %fd335;
	cvt.f64.f32 	%fd338, %f3;
	fma.rn.f64 	%fd339, %fd393, %fd338, %fd337;
	cvt.f64.f32 	%fd340, %f2;
	fma.rn.f64 	%fd341, %fd394, %fd340, %fd339;
	cvt.f64.f32 	%fd342, %f1;
	fma.rn.f64 	%fd395, %fd342, %fd333, %fd341;
	add.s32 	%r148, %r146, 1;
	setp.ge.s32 	%p187, %r148, %r138;
	setp.num.f32 	%p188, %f147, %f147;
	and.pred  	%p189, %p187, %p188;
	@%p189 bra 	$L__BB1_120;
	mul.wide.u32 	%rd320, %r371, 4;
	add.s64 	%rd321, %rd4, %rd320;
	mov.b32 	%r304, 2143289344;
	st.global.u32 	[%rd321], %r304;
	bra.uni 	$L__BB1_121;
$L__BB1_120:
	cvt.rn.f32.f64 	%f149, %fd395;
	mul.wide.u32 	%rd322, %r371, 4;
	add.s64 	%rd323, %rd4, %rd322;
	st.global.f32 	[%rd323], %f149;
$L__BB1_121:
	add.s32 	%r149, %r147, %r215;
	mul.wide.u32 	%rd324, %r370, 4;
	add.s64 	%rd325, %rd3, %rd324;
	ld.global.nc.f32 	%f150, [%rd325];
	cvt.f64.f32 	%fd343, %f150;
	cvt.f64.f32 	%fd344, %f5;
	mul.f64 	%fd345, %fd396, %fd344;
	cvt.f64.f32 	%fd346, %f4;
	fma.rn.f64 	%fd347, %fd393, %fd346, %fd345;
	cvt.f64.f32 	%fd348, %f3;
	fma.rn.f64 	%fd349, %fd394, %fd348, %fd347;
	cvt.f64.f32 	%fd350, %f2;
	fma.rn.f64 	%fd351, %fd395, %fd350, %fd349;
	cvt.f64.f32 	%fd352, %f1;
	fma.rn.f64 	%fd396, %fd352, %fd343, %fd351;
	add.s32 	%r150, %r148, 1;
	setp.ge.s32 	%p190, %r150, %r138;
	setp.num.f32 	%p191, %f150, %f150;
	and.pred  	%p192, %p190, %p191;
	@%p192 bra 	$L__BB1_123;
	mul.wide.u32 	%rd326, %r370, 4;
	add.s64 	%rd327, %rd4, %rd326;
	mov.b32 	%r305, 2143289344;
	st.global.u32 	[%rd327], %r305;
	bra.uni 	$L__BB1_124;
$L__BB1_123:
	cvt.rn.f32.f64 	%f152, %fd396;
	mul.wide.u32 	%rd328, %r370, 4;
	add.s64 	%rd329, %rd4, %rd328;
	st.global.f32 	[%rd329], %f152;
$L__BB1_124:
	ld.param.u32 	%r334, [gaussian_many_series_one_param_f32_param_5];
	add.s32 	%r306, %r149, %r215;
	add.s32 	%r375, %r306, %r215;
	shl.b32 	%r307, %r215, 2;
	add.s32 	%r371, %r371, %r307;
	add.s32 	%r370, %r370, %r307;
	add.s32 	%r369, %r369, %r307;
	add.s32 	%r372, %r150, 1;
	and.b32  	%r376, %r334, 2147483644;
	setp.ne.s32 	%p193, %r372, %r376;
	@%p193 bra 	$L__BB1_112;
$L__BB1_125:
	ld.param.u32 	%r335, [gaussian_many_series_one_param_f32_param_5];
	and.b32  	%r159, %r335, 3;
	setp.eq.s32 	%p194, %r159, 0;
	@%p194 bra 	$L__BB1_210;
	setp.eq.s32 	%p195, %r159, 1;
	@%p195 bra 	$L__BB1_134;
	mul.wide.u32 	%rd330, %r375, 4;
	add.s64 	%rd331, %rd3, %rd330;
	ld.global.nc.f32 	%f153, [%rd331];
	cvt.f64.f32 	%fd353, %f153;
	cvt.f64.f32 	%fd354, %f5;
	mul.f64 	%fd355, %fd393, %fd354;
	cvt.f64.f32 	%fd356, %f4;
	fma.rn.f64 	%fd357, %fd394, %fd356, %fd355;
	cvt.f64.f32 	%fd358, %f3;
	fma.rn.f64 	%fd359, %fd395, %fd358, %fd357;
	cvt.f64.f32 	%fd360, %f2;
	fma.rn.f64 	%fd361, %fd396, %fd360, %fd359;
	cvt.f64.f32 	%fd362, %f1;
	fma.rn.f64 	%fd45, %fd362, %fd353, %fd361;
	setp.ge.s32 	%p196, %r376, %r138;
	setp.num.f32 	%p197, %f153, %f153;
	and.pred  	%p198, %p196, %p197;
	@%p198 bra 	$L__BB1_129;
	add.s64 	%rd333, %rd4, %rd330;
	mov.b32 	%r308, 2143289344;
	st.global.u32 	[%rd333], %r308;
	bra.uni 	$L__BB1_130;
$L__BB1_129:
	cvt.rn.f32.f64 	%f155, %fd45;
	mul.wide.u32 	%rd334, %r375, 4;
	add.s64 	%rd335, %rd4, %rd334;
	st.global.f32 	[%rd335], %f155;
$L__BB1_130:
	add.s32 	%r309, %r376, 1;
	add.s32 	%r160, %r375, %r215;
	mul.wide.u32 	%rd336, %r160, 4;
	add.s64 	%rd337, %rd3, %rd336;
	ld.global.nc.f32 	%f156, [%rd337];
	cvt.f64.f32 	%fd363, %f156;
	mul.f64 	%fd365, %fd394, %fd354;
	fma.rn.f64 	%fd367, %fd395, %fd356, %fd365;
	fma.rn.f64 	%fd369, %fd396, %fd358, %fd367;
	cvt.f64.f32 	%fd370, %f2;
	fma.rn.f64 	%fd371, %fd45, %fd370, %fd369;
	cvt.f64.f32 	%fd372, %f1;
	fma.rn.f64 	%fd46, %fd372, %fd363, %fd371;
	setp.ge.s32 	%p199, %r309, %r138;
	setp.num.f32 	%p200, %f156, %f156;
	and.pred  	%p201, %p199, %p200;
	@%p201 bra 	$L__BB1_132;
	add.s64 	%rd339, %rd4, %rd336;
	mov.b32 	%r310, 2143289344;
	st.global.u32 	[%rd339], %r310;
	bra.uni 	$L__BB1_133;
$L__BB1_132:
	cvt.rn.f32.f64 	%f158, %fd46;
	add.s64 	%rd341, %rd4, %rd336;
	st.global.f32 	[%rd341], %f158;
$L__BB1_133:
	add.s32 	%r375, %r160, %r215;
	add.s32 	%r376, %r376, 2;
	mov.f64 	%fd393, %fd395;
	mov.f64 	%fd394, %fd396;
	mov.f64 	%fd395, %fd45;
	mov.f64 	%fd396, %fd46;
$L__BB1_134:
	ld.param.u32 	%r336, [gaussian_many_series_one_param_f32_param_5];
	and.b32  	%r311, %r336, 1;
	setp.eq.b32 	%p202, %r311, 1;
	not.pred 	%p203, %p202;
	@%p203 bra 	$L__BB1_210;
	mul.wide.u32 	%rd342, %r375, 4;
	add.s64 	%rd343, %rd3, %rd342;
	ld.global.nc.f32 	%f159, [%rd343];
	cvt.f64.f32 	%fd373, %f159;
	cvt.f64.f32 	%fd374, %f5;
	mul.f64 	%fd375, %fd393, %fd374;
	cvt.f64.f32 	%fd376, %f4;
	fma.rn.f64 	%fd377, %fd394, %fd376, %fd375;
	cvt.f64.f32 	%fd378, %f3;
	fma.rn.f64 	%fd379, %fd395, %fd378, %fd377;
	cvt.f64.f32 	%fd380, %f2;
	fma.rn.f64 	%fd381, %fd396, %fd380, %fd379;
	cvt.f64.f32 	%fd382, %f1;
	fma.rn.f64 	%fd51, %fd382, %fd373, %fd381;
	setp.ge.s32 	%p204, %r376, %r138;
	setp.num.f32 	%p205, %f159, %f159;
	and.pred  	%p206, %p204, %p205;
	@%p206 bra 	$L__BB1_137;
	add.s64 	%rd345, %rd4, %rd342;
	mov.b32 	%r312, 2143289344;
	st.global.u32 	[%rd345], %r312;
	bra.uni 	$L__BB1_210;
$L__BB1_137:
	cvt.rn.f32.f64 	%f161, %fd51;
	add.s64 	%rd347, %rd4, %rd342;
	st.global.f32 	[%rd347], %f161;
	bra.uni 	$L__BB1_210;
$L__BB1_138:
	cvt.rn.f32.f64 	%f122, %fd53;
	add.s64 	%rd269, %rd4, %rd264;
	st.global.f32 	[%rd269], %f122;
$L__BB1_139:
	add.s32 	%r289, %r380, 1;
	add.s32 	%r169, %r379, %r215;
	mul.wide.u32 	%rd270, %r169, 4;
	add.s64 	%rd271, %rd3, %rd270;
	ld.global.nc.f32 	%f123, [%rd271];
	cvt.f64.f32 	%fd299, %f123;
	mul.f64 	%fd300, %fd1, %fd299;
	fma.rn.f64 	%fd54, %fd53, %fd2, %fd300;
	setp.ge.s32 	%p158, %r289, %r20;
	setp.num.f32 	%p159, %f123, %f123;
	and.pred  	%p160, %p158, %p159;
	@%p160 bra 	$L__BB1_141;
	add.s64 	%rd273, %rd4, %rd270;
	mov.b32 	%r290, 2143289344;
	st.global.u32 	[%rd273], %r290;
	bra.uni 	$L__BB1_142;
$L__BB1_141:
	cvt.rn.f32.f64 	%f125, %fd54;
	add.s64 	%rd275, %rd4, %rd270;
	st.global.f32 	[%rd275], %f125;
$L__BB1_142:
	add.s32 	%r291, %r380, 2;
	add.s32 	%r170, %r169, %r215;
	mul.wide.u32 	%rd276, %r170, 4;
	add.s64 	%rd277, %rd3, %rd276;
	ld.global.nc.f32 	%f126, [%rd277];
	cvt.f64.f32 	%fd301, %f126;
	mul.f64 	%fd302, %fd1, %fd301;
	fma.rn.f64 	%fd55, %fd54, %fd2, %fd302;
	setp.ge.s32 	%p161, %r291, %r20;
	setp.num.f32 	%p162, %f126, %f126;
	and.pred  	%p163, %p161, %p162;
	@%p163 bra 	$L__BB1_144;
	add.s64 	%rd279, %rd4, %rd276;
	mov.b32 	%r292, 2143289344;
	st.global.u32 	[%rd279], %r292;
	bra.uni 	$L__BB1_145;
$L__BB1_144:
	cvt.rn.f32.f64 	%f128, %fd55;
	add.s64 	%rd281, %rd4, %rd276;
	st.global.f32 	[%rd281], %f128;
$L__BB1_145:
	add.s32 	%r293, %r380, 3;
	add.s32 	%r171, %r170, %r215;
	mul.wide.u32 	%rd282, %r171, 4;
	add.s64 	%rd283, %rd3, %rd282;
	ld.global.nc.f32 	%f129, [%rd283];
	cvt.f64.f32 	%fd303, %f129;
	mul.f64 	%fd304, %fd1, %fd303;
	fma.rn.f64 	%fd401, %fd55, %fd2, %fd304;
	setp.ge.s32 	%p164, %r293, %r20;
	setp.num.f32 	%p165, %f129, %f129;
	and.pred  	%p166, %p164, %p165;
	@%p166 bra 	$L__BB1_147;
	add.s64 	%rd285, %rd4, %rd282;
	mov.b32 	%r294, 2143289344;
	st.global.u32 	[%rd285], %r294;
	bra.uni 	$L__BB1_148;
$L__BB1_147:
	cvt.rn.f32.f64 	%f131, %fd401;
	add.s64 	%rd287, %rd4, %rd282;
	st.global.f32 	[%rd287], %f131;
$L__BB1_148:
	add.s32 	%r379, %r171, %r215;
	add.s32 	%r380, %r380, 4;
$L__BB1_149:
	setp.eq.s32 	%p167, %r168, 0;
	@%p167 bra 	$L__BB1_210;
	setp.eq.s32 	%p168, %r168, 1;
	@%p168 bra 	$L__BB1_158;
	mul.wide.u32 	%rd288, %r379, 4;
	add.s64 	%rd289, %rd3, %rd288;
	ld.global.nc.f32 	%f132, [%rd289];
	cvt.f64.f32 	%fd305, %f132;
	mul.f64 	%fd306, %fd1, %fd305;
	fma.rn.f64 	%fd58, %fd401, %fd2, %fd306;
	setp.ge.s32 	%p169, %r380, %r20;
	setp.num.f32 	%p170, %f132, %f132;
	and.pred  	%p171, %p169, %p170;
	@%p171 bra 	$L__BB1_153;
	add.s64 	%rd291, %rd4, %rd288;
	mov.b32 	%r295, 2143289344;
	st.global.u32 	[%rd291], %r295;
	bra.uni 	$L__BB1_154;
$L__BB1_153:
	cvt.rn.f32.f64 	%f134, %fd58;
	add.s64 	%rd293, %rd4, %rd288;
	st.global.f32 	[%rd293], %f134;
$L__BB1_154:
	add.s32 	%r296, %r380, 1;
	add.s32 	%r176, %r379, %r215;
	mul.wide.u32 	%rd294, %r176, 4;
	add.s64 	%rd295, %rd3, %rd294;
	ld.global.nc.f32 	%f135, [%rd295];
	cvt.f64.f32 	%fd307, %f135;
	mul.f64 	%fd308, %fd1, %fd307;
	fma.rn.f64 	%fd401, %fd58, %fd2, %fd308;
	setp.ge.s32 	%p172, %r296, %r20;
	setp.num.f32 	%p173, %f135, %f135;
	and.pred  	%p174, %p172, %p173;
	@%p174 bra 	$L__BB1_156;
	add.s64 	%rd297, %rd4, %rd294;
	mov.b32 	%r297, 2143289344;
	st.global.u32 	[%rd297], %r297;
	bra.uni 	$L__BB1_157;
$L__BB1_156:
	cvt.rn.f32.f64 	%f137, %fd401;
	add.s64 	%rd299, %rd4, %rd294;
	st.global.f32 	[%rd299], %f137;
$L__BB1_157:
	add.s32 	%r379, %r176, %r215;
	add.s32 	%r380, %r380, 2;
$L__BB1_158:
	ld.param.u32 	%r332, [gaussian_many_series_one_param_f32_param_5];
	and.b32  	%r298, %r332, 1;
	setp.eq.b32 	%p175, %r298, 1;
	not.pred 	%p176, %p175;
	@%p176 bra 	$L__BB1_210;
	mul.wide.u32 	%rd300, %r379, 4;
	add.s64 	%rd301, %rd3, %rd300;
	ld.global.nc.f32 	%f138, [%rd301];
	cvt.f64.f32 	%fd309, %f138;
	mul.f64 	%fd310, %fd1, %fd309;
	fma.rn.f64 	%fd61, %fd401, %fd2, %fd310;
	setp.ge.s32 	%p177, %r380, %r20;
	setp.num.f32 	%p178, %f138, %f138;
	and.pred  	%p179, %p177, %p178;
	@%p179 bra 	$L__BB1_161;
	add.s64 	%rd303, %rd4, %rd300;
	mov.b32 	%r299, 2143289344;
	st.global.u32 	[%rd303], %r299;
	bra.uni 	$L__BB1_210;
$L__BB1_161:
	cvt.rn.f32.f64 	%f140, %fd61;
	add.s64 	%rd305, %rd4, %rd300;
	st.global.f32 	[%rd305], %f140;
	bra.uni 	$L__BB1_210;
$L__BB1_162:
	cvt.rn.f32.f64 	%f77, %fd67;
	add.s64 	%rd179, %rd4, %rd174;
	st.global.f32 	[%rd179], %f77;
$L__BB1_163:
	add.s32 	%r266, %r386, 1;
	add.s32 	%r185, %r385, %r215;
	mul.wide.u32 	%rd180, %r185, 4;
	add.s64 	%rd181, %rd3, %rd180;
	ld.global.nc.f32 	%f78, [%rd181];
	cvt.f64.f32 	%fd261, %f78;
	mul.f64 	%fd262, %fd405, %fd66;
	fma.rn.f64 	%fd263, %fd67, %fd2, %fd262;
	fma.rn.f64 	%fd68, %fd65, %fd261, %fd263;
	setp.ge.s32 	%p105, %r266, %r60;
	setp.num.f32 	%p106, %f78, %f78;
	and.pred  	%p107, %p105, %p106;
	@%p107 bra 	$L__BB1_165;
	add.s64 	%rd183, %rd4, %rd180;
	mov.b32 	%r267, 2143289344;
	st.global.u32 	[%rd183], %r267;
	bra.uni 	$L__BB1_166;
$L__BB1_165:
	cvt.rn.f32.f64 	%f80, %fd68;
	add.s64 	%rd185, %rd4, %rd180;
	st.global.f32 	[%rd185], %f80;
$L__BB1_166:
	add.s32 	%r268, %r386, 2;
	add.s32 	%r186, %r185, %r215;
	mul.wide.u32 	%rd186, %r186, 4;
	add.s64 	%rd187, %rd3, %rd186;
	ld.global.nc.f32 	%f81, [%rd187];
	cvt.f64.f32 	%fd264, %f81;
	mul.f64 	%fd265, %fd67, %fd66;
	fma.rn.f64 	%fd266, %fd68, %fd2, %fd265;
	fma.rn.f64 	%fd404, %fd65, %fd264, %fd266;
	setp.ge.s32 	%p108, %r268, %r60;
	setp.num.f32 	%p109, %f81, %f81;
	and.pred  	%p110, %p108, %p109;
	@%p110 bra 	$L__BB1_168;
	add.s64 	%rd189, %rd4, %rd186;
	mov.b32 	%r269, 2143289344;
	st.global.u32 	[%rd189], %r269;
	bra.uni 	$L__BB1_169;
$L__BB1_168:
	cvt.rn.f32.f64 	%f83, %fd404;
	add.s64 	%rd191, %rd4, %rd186;
	st.global.f32 	[%rd191], %f83;
$L__BB1_169:
	add.s32 	%r270, %r386, 3;
	add.s32 	%r187, %r186, %r215;
	mul.wide.u32 	%rd192, %r187, 4;
	add.s64 	%rd193, %rd3, %rd192;
	ld.global.nc.f32 	%f84, [%rd193];
	cvt.f64.f32 	%fd267, %f84;
	mul.f64 	%fd268, %fd68, %fd66;
	fma.rn.f64 	%fd269, %fd404, %fd2, %fd268;
	fma.rn.f64 	%fd405, %fd65, %fd267, %fd269;
	setp.ge.s32 	%p111, %r270, %r60;
	setp.num.f32 	%p112, %f84, %f84;
	and.pred  	%p113, %p111, %p112;
	@%p113 bra 	$L__BB1_171;
	add.s64 	%rd195, %rd4, %rd192;
	mov.b32 	%r271, 2143289344;
	st.global.u32 	[%rd195], %r271;
	bra.uni 	$L__BB1_172;
$L__BB1_171:
	cvt.rn.f32.f64 	%f86, %fd405;
	add.s64 	%rd197, %rd4, %rd192;
	st.global.f32 	[%rd197], %f86;
$L__BB1_172:
	add.s32 	%r385, %r187, %r215;
	add.s32 	%r386, %r386, 4;
$L__BB1_173:
	setp.eq.s32 	%p114, %r184, 0;
	@%p114 bra 	$L__BB1_210;
	setp.eq.s32 	%p115, %r184, 1;
	@%p115 bra 	$L__BB1_182;
	mul.wide.u32 	%rd198, %r385, 4;
	add.s64 	%rd199, %rd3, %rd198;
	ld.global.nc.f32 	%f87, [%rd199];
	cvt.f64.f32 	%fd270, %f87;
	mul.f64 	%fd271, %fd404, %fd66;
	fma.rn.f64 	%fd272, %fd405, %fd2, %fd271;
	fma.rn.f64 	%fd404, %fd65, %fd270, %fd272;
	setp.ge.s32 	%p116, %r386, %r60;
	setp.num.f32 	%p117, %f87, %f87;
	and.pred  	%p118, %p116, %p117;
	@%p118 bra 	$L__BB1_177;
	add.s64 	%rd201, %rd4, %rd198;
	mov.b32 	%r272, 2143289344;
	st.global.u32 	[%rd201], %r272;
	bra.uni 	$L__BB1_178;
$L__BB1_177:
	cvt.rn.f32.f64 	%f89, %fd404;
	add.s64 	%rd203, %rd4, %rd198;
	st.global.f32 	[%rd203], %f89;
$L__BB1_178:
	add.s32 	%r273, %r386, 1;
	add.s32 	%r192, %r385, %r215;
	mul.wide.u32 	%rd204, %r192, 4;
	add.s64 	%rd205, %rd3, %rd204;
	ld.global.nc.f32 	%f90, [%rd205];
	cvt.f64.f32 	%fd273, %f90;
	mul.f64 	%fd274, %fd405, %fd66;
	fma.rn.f64 	%fd275, %fd404, %fd2, %fd274;
	fma.rn.f64 	%fd405, %fd65, %fd273, %fd275;
	setp.ge.s32 	%p119, %r273, %r60;
	setp.num.f32 	%p120, %f90, %f90;
	and.pred  	%p121, %p119, %p120;
	@%p121 bra 	$L__BB1_180;
	add.s64 	%rd207, %rd4, %rd204;
	mov.b32 	%r274, 2143289344;
	st.global.u32 	[%rd207], %r274;
	bra.uni 	$L__BB1_181;
$L__BB1_180:
	cvt.rn.f32.f64 	%f92, %fd405;
	add.s64 	%rd209, %rd4, %rd204;
	st.global.f32 	[%rd209], %f92;
$L__BB1_181:
	add.s32 	%r385, %r192, %r215;
	add.s32 	%r386, %r386, 2;
$L__BB1_182:
	ld.param.u32 	%r328, [gaussian_many_series_one_param_f32_param_5];
	and.b32  	%r275, %r328, 1;
	setp.eq.b32 	%p122, %r275, 1;
	not.pred 	%p123, %p122;
	@%p123 bra 	$L__BB1_210;
	mul.wide.u32 	%rd210, %r385, 4;
	add.s64 	%rd211, %rd3, %rd210;
	ld.global.nc.f32 	%f93, [%rd211];
	cvt.f64.f32 	%fd276, %f93;
	mul.f64 	%fd277, %fd404, %fd66;
	fma.rn.f64 	%fd278, %fd405, %fd2, %fd277;
	fma.rn.f64 	%fd77, %fd65, %fd276, %fd278;
	setp.ge.s32 	%p124, %r386, %r60;
	setp.num.f32 	%p125, %f93, %f93;
	and.pred  	%p126, %p124, %p125;
	@%p126 bra 	$L__BB1_185;
	add.s64 	%rd213, %rd4, %rd210;
	mov.b32 	%r276, 2143289344;
	st.global.u32 	[%rd213], %r276;
	bra.uni 	$L__BB1_210;
$L__BB1_185:
	cvt.rn.f32.f64 	%f95, %fd77;
	add.s64 	%rd215, %rd4, %rd210;
	st.global.f32 	[%rd215], %f95;
	bra.uni 	$L__BB1_210;
$L__BB1_186:
	cvt.rn.f32.f64 	%f32, %fd82;
	mul.wide.u32 	%rd88, %r391, 4;
	add.s64 	%rd89, %rd4, %rd88;
	st.global.f32 	[%rd89], %f32;
$L__BB1_187:
	add.s32 	%r242, %r392, 1;
	add.s32 	%r201, %r391, %r215;
	mul.wide.u32 	%rd90, %r201, 4;
	add.s64 	%rd91, %rd3, %rd90;
	ld.global.nc.f32 	%f33, [%rd91];
	cvt.f64.f32 	%fd169, %f33;
	mul.f64 	%fd171, %fd411, %fd163;
	fma.rn.f64 	%fd173, %fd412, %fd165, %fd171;
	fma.rn.f64 	%fd174, %fd82, %fd81, %fd173;
	fma.rn.f64 	%fd410, %fd168, %fd169, %fd174;
	setp.ge.s32 	%p52, %r242, %r99;
	setp.num.f32 	%p53, %f33, %f33;
	and.pred  	%p54, %p52, %p53;
	@%p54 bra 	$L__BB1_189;
	add.s64 	%rd93, %rd4, %rd90;
	mov.b32 	%r243, 2143289344;
	st.global.u32 	[%rd93], %r243;
	bra.uni 	$L__BB1_190;
$L__BB1_189:
	cvt.rn.f32.f64 	%f35, %fd410;
	add.s64 	%rd95, %rd4, %rd90;
	st.global.f32 	[%rd95], %f35;
$L__BB1_190:
	add.s32 	%r244, %r392, 2;
	add.s32 	%r202, %r201, %r215;
	mul.wide.u32 	%rd96, %r202, 4;
	add.s64 	%rd97, %rd3, %rd96;
	ld.global.nc.f32 	%f36, [%rd97];
	cvt.f64.f32 	%fd176, %f36;
	cvt.f64.f32 	%fd177, %f4;
	mul.f64 	%fd178, %fd412, %fd177;
	cvt.f64.f32 	%fd179, %f3;
	fma.rn.f64 	%fd180, %fd82, %fd179, %fd178;
	fma.rn.f64 	%fd181, %fd410, %fd81, %fd180;
	cvt.f64.f32 	%fd182, %f1;
	fma.rn.f64 	%fd411, %fd182, %fd176, %fd181;
	setp.ge.s32 	%p55, %r244, %r99;
	setp.num.f32 	%p56, %f36, %f36;
	and.pred  	%p57, %p55, %p56;
	@%p57 bra 	$L__BB1_192;
	add.s64 	%rd99, %rd4, %rd96;
	mov.b32 	%r245, 2143289344;
	st.global.u32 	[%rd99], %r245;
	bra.uni 	$L__BB1_193;
$L__BB1_192:
	cvt.rn.f32.f64 	%f38, %fd411;
	mul.wide.u32 	%rd100, %r202, 4;
	add.s64 	%rd101, %rd4, %rd100;
	st.global.f32 	[%rd101], %f38;
$L__BB1_193:
	add.s32 	%r246, %r392, 3;
	add.s32 	%r203, %r202, %r215;
	mul.wide.u32 	%rd102, %r203, 4;
	add.s64 	%rd103, %rd3, %rd102;
	ld.global.nc.f32 	%f39, [%rd103];
	cvt.f64.f32 	%fd183, %f39;
	mul.f64 	%fd185, %fd82, %fd177;
	fma.rn.f64 	%fd187, %fd410, %fd179, %fd185;
	fma.rn.f64 	%fd188, %fd411, %fd81, %fd187;
	fma.rn.f64 	%fd412, %fd182, %fd183, %fd188;
	setp.ge.s32 	%p58, %r246, %r99;
	setp.num.f32 	%p59, %f39, %f39;
	and.pred  	%p60, %p58, %p59;
	@%p60 bra 	$L__BB1_195;
	add.s64 	%rd105, %rd4, %rd102;
	mov.b32 	%r247, 2143289344;
	st.global.u32 	[%rd105], %r247;
	bra.uni 	$L__BB1_196;
$L__BB1_195:
	cvt.rn.f32.f64 	%f41, %fd412;
	add.s64 	%rd107, %rd4, %rd102;
	st.global.f32 	[%rd107], %f41;
$L__BB1_196:
	add.s32 	%r391, %r203, %r215;
	add.s32 	%r392, %r392, 4;
$L__BB1_197:
	setp.eq.s32 	%p61, %r200, 0;
	@%p61 bra 	$L__BB1_210;
	cvt.f64.f32 	%fd89, %f1;
	setp.eq.s32 	%p62, %r200, 1;
	@%p62 bra 	$L__BB1_206;
	mul.wide.u32 	%rd108, %r391, 4;
	add.s64 	%rd109, %rd3, %rd108;
	ld.global.nc.f32 	%f42, [%rd109];
	cvt.f64.f32 	%fd190, %f42;
	cvt.f64.f32 	%fd191, %f4;
	mul.f64 	%fd192, %fd410, %fd191;
	cvt.f64.f32 	%fd193, %f3;
	fma.rn.f64 	%fd194, %fd411, %fd193, %fd192;
	fma.rn.f64 	%fd195, %fd412, %fd81, %fd194;
	fma.rn.f64 	%fd90, %fd89, %fd190, %fd195;
	setp.ge.s32 	%p63, %r392, %r99;
	setp.num.f32 	%p64, %f42, %f42;
	and.pred  	%p65, %p63, %p64;
	@%p65 bra 	$L__BB1_201;
	add.s64 	%rd111, %rd4, %rd108;
	mov.b32 	%r248, 2143289344;
	st.global.u32 	[%rd111], %r248;
	bra.uni 	$L__BB1_202;
$L__BB1_201:
	cvt.rn.f32.f64 	%f44, %fd90;
	add.s64 	%rd113, %rd4, %rd108;
	st.global.f32 	[%rd113], %f44;
$L__BB1_202:
	add.s32 	%r249, %r392, 1;
	add.s32 	%r208, %r391, %r215;
	mul.wide.u32 	%rd114, %r208, 4;
	add.s64 	%rd115, %rd3, %rd114;
	ld.global.nc.f32 	%f45, [%rd115];
	cvt.f64.f32 	%fd196, %f45;
	mul.f64 	%fd198, %fd411, %fd191;
	fma.rn.f64 	%fd200, %fd412, %fd193, %fd198;
	fma.rn.f64 	%fd201, %fd90, %fd81, %fd200;
	fma.rn.f64 	%fd91, %fd89, %fd196, %fd201;
	setp.ge.s32 	%p66, %r249, %r99;
	setp.num.f32 	%p67, %f45, %f45;
	and.pred  	%p68, %p66, %p67;
	@%p68 bra 	$L__BB1_204;
	add.s64 	%rd117, %rd4, %rd114;
	mov.b32 	%r250, 2143289344;
	st.global.u32 	[%rd117], %r250;
	bra.uni 	$L__BB1_205;
$L__BB1_204:
	cvt.rn.f32.f64 	%f47, %fd91;
	add.s64 	%rd119, %rd4, %rd114;
	st.global.f32 	[%rd119], %f47;
$L__BB1_205:
	add.s32 	%r391, %r208, %r215;
	add.s32 	%r392, %r392, 2;
	mov.f64 	%fd410, %fd412;
	mov.f64 	%fd411, %fd90;
	mov.f64 	%fd412, %fd91;
$L__BB1_206:
	ld.param.u32 	%r323, [gaussian_many_series_one_param_f32_param_5];
	and.b32  	%r251, %r323, 1;
	setp.eq.b32 	%p69, %r251, 1;
	not.pred 	%p70, %p69;
	@%p70 bra 	$L__BB1_210;
	mul.wide.u32 	%rd120, %r391, 4;
	add.s64 	%rd121, %rd3, %rd120;
	ld.global.nc.f32 	%f48, [%rd121];
	cvt.f64.f32 	%fd202, %f48;
	cvt.f64.f32 	%fd203, %f4;
	mul.f64 	%fd204, %fd410, %fd203;
	cvt.f64.f32 	%fd205, %f3;
	fma.rn.f64 	%fd206, %fd411, %fd205, %fd204;
	fma.rn.f64 	%fd207, %fd412, %fd81, %fd206;
	fma.rn.f64 	%fd95, %fd89, %fd202, %fd207;
	setp.ge.s32 	%p71, %r392, %r99;
	setp.num.f32 	%p72, %f48, %f48;
	and.pred  	%p73, %p71, %p72;
	@%p73 bra 	$L__BB1_209;
	add.s64 	%rd123, %rd4, %rd120;
	mov.b32 	%r252, 2143289344;
	st.global.u32 	[%rd123], %r252;
	bra.uni 	$L__BB1_210;
$L__BB1_209:
	cvt.rn.f32.f64 	%f50, %fd95;
	add.s64 	%rd125, %rd4, %rd120;
	st.global.f32 	[%rd125], %f50;
$L__BB1_210:
	ret;

}


// ===== COMPILED SASS (sm_100) =====

	.target	sm_100

	.elftype	@"ET_EXEC"


//--------------------- .note.nv.tkinfo           --------------------------
	.section	.note.nv.tkinfo,"",@"SHT_NOTE"
	.sectionflags	@"SHF_NOTE_NV_TKINFO"
	.tkinfo
        /*0018*/ 	.word	0x00000002
        /*0030*/ 	.string	""
        /*0030*/ 	.string	"ptxas"
        /*0030*/ 	.string	"Cuda compilation tools, release 13.0, V13.0.88"
        /*0030*/ 	.string	"Build cuda_13.0.r13.0/compiler.36424714_0"
        /*0030*/ 	.string	"-arch sm_100 -m 64 "



//--------------------- .note.nv.cuinfo           --------------------------
	.section	.note.nv.cuinfo,"",@"SHT_NOTE"
	.sectionflags	@"SHF_NOTE_NV_CUINFO"
        /*0018*/ 	.short	0x0002
        /*001a*/ 	.short	0x0064
        /*001c*/ 	.short	0x0082
	.zero		2


//--------------------- .nv.info                  --------------------------
	.section	.nv.info,"",@"SHT_CUDA_INFO"
	.align	4


	//----- nvinfo : EIATTR_REGCOUNT
	.align		4
        /*0000*/ 	.byte	0x04, 0x2f
        /*0002*/ 	.short	(.L_1 - .L_0)
	.align		4
.L_0:
        /*0004*/ 	.word	index@(gaussian_batch_f32)
        /*0008*/ 	.word	0x00000026


	//----- nvinfo : EIATTR_FRAME_SIZE
	.align		4
.L_1:
        /*000c*/ 	.byte	0x04, 0x11
        /*000e*/ 	.short	(.L_3 - .L_2)
	.align		4
.L_2:
        /*0010*/ 	.word	index@(gaussian_batch_f32)
        /*0014*/ 	.word	0x00000000


	//----- nvinfo : EIATTR_REGCOUNT
	.align		4
.L_3:
        /*0018*/ 	.byte	0x04, 0x2f
        /*001a*/ 	.short	(.L_5 - .L_4)
	.align		4
.L_4:
        /*001c*/ 	.word	index@(gaussian_many_series_one_param_f32)
        /*0020*/ 	.word	0x00000028


	//----- nvinfo : EIATTR_FRAME_SIZE
	.align		4
.L_5:
        /*0024*/ 	.byte	0x04, 0x11
        /*0026*/ 	.short	(.L_7 - .L_6)
	.align		4
.L_6:
        /*0028*/ 	.word	index@(gaussian_many_series_one_param_f32)
        /*002c*/ 	.word	0x00000000


	//----- nvinfo : EIATTR_MIN_STACK_SIZE
	.align		4
.L_7:
        /*0030*/ 	.byte	0x04, 0x12
        /*0032*/ 	.short	(.L_9 - .L_8)
	.align		4
.L_8:
        /*0034*/ 	.word	index@(gaussian_many_series_one_param_f32)
        /*0038*/ 	.word	0x00000000


	//----- nvinfo : EIATTR_MIN_STACK_SIZE
	.align		4
.L_9:
        /*003c*/ 	.byte	0x04, 0x12
        /*003e*/ 	.short	(.L_11 - .L_10)
	.align		4
.L_10:
        /*0040*/ 	.word	index@(gaussian_batch_f32)
        /*0044*/ 	.word	0x00000000
.L_11:


//--------------------- .nv.compat                --------------------------
	.section	.nv.compat,"",@"SHT_CUDA_COMPAT_INFO"
	.align	4
        /*0000*/ 	.byte	0x02, 0x09, 0x00, 0x00, 0x02, 0x02, 0x01, 0x00, 0x02, 0x05, 0x05, 0x00, 0x03, 0x07, 0x01, 0x01
        /*0010*/ 	.byte	0x02, 0x03, 0x00, 0x00, 0x02, 0x06, 0x01, 0x00, 0x04, 0x0b, 0x08, 0x00, 0x01, 0x00, 0x00, 0x00
        /*0020*/ 	.byte	0x00, 0x00, 0x00, 0x00


//--------------------- .nv.info.gaussian_many_series_one_param_f32 --------------------------
	.section	.nv.info.gaussian_many_series_one_param_f32,"",@"SHT_CUDA_INFO"
	.sectionflags	@""
	.align	4


	//----- nvinfo : EIATTR_CUDA_API_VERSION
	.align		4
        /*0000*/ 	.byte	0x04, 0x37
        /*0002*/ 	.short	(.L_13 - .L_12)
.L_12:
        /*0004*/ 	.word	0x00000082


	//----- nvinfo : EIATTR_KPARAM_INFO
	.align		4
.L_13:
        /*0008*/ 	.byte	0x04, 0x17
        /*000a*/ 	.short	(.L_15 - .L_14)
.L_14:
        /*000c*/ 	.word	0x00000000
        /*0010*/ 	.short	0x0007
        /*0012*/ 	.short	0x0028
        /*0014*/ 	.byte	0x00, 0xf5, 0x21, 0x00


	//----- nvinfo : EIATTR_KPARAM_INFO
	.align		4
.L_15:
        /*0018*/ 	.byte	0x04, 0x17
        /*001a*/ 	.short	(.L_17 - .L_16)
.L_16:
        /*001c*/ 	.word	0x00000000
        /*0020*/ 	.short	0x0006
        /*0022*/ 	.short	0x0020
        /*0024*/ 	.byte	0x00, 0xf5, 0x21, 0x00


	//----- nvinfo : EIATTR_KPARAM_INFO
	.align		4
.L_17:
        /*0028*/ 	.byte	0x04, 0x17
        /*002a*/ 	.short	(.L_19 - .L_18)
.L_18:
        /*002c*/ 	.word	0x00000000
        /*0030*/ 	.short	0x0005
        /*0032*/ 	.short	0x001c
        /*0034*/ 	.byte	0x00, 0xf0, 0x11, 0x00


	//----- nvinfo : EIATTR_KPARAM_INFO
	.align		4
.L_19:
        /*0038*/ 	.byte	0x04, 0x17
        /*003a*/ 	.short	(.L_21 - .L_20)
.L_20:
        /*003c*/ 	.word	0x00000000
        /*0040*/ 	.short	0x0004
        /*0042*/ 	.short	0x0018
        /*0044*/ 	.byte	0x00, 0xf0, 0x11, 0x00


	//----- nvinfo : EIATTR_KPARAM_INFO
	.align		4
.L_21:
        /*0048*/ 	.byte	0x04, 0x17
        /*004a*/ 	.short	(.L_23 - .L_22)
.L_22:
        /*004c*/ 	.word	0x00000000
        /*0050*/ 	.short	0x0003
        /*0052*/ 	.short	0x0014
        /*0054*/ 	.byte	0x00, 0xf0, 0x11, 0x00


	//----- nvinfo : EIATTR_KPARAM_INFO
	.align		4
.L_23:
        /*0058*/ 	.byte	0x04, 0x17
        /*005a*/ 	.short	(.L_25 - .L_24)
.L_24:
        /*005c*/ 	.word	0x00000000
        /*0060*/ 	.short	0x0002
        /*0062*/ 	.short	0x0010
        /*0064*/ 	.byte	0x00, 0xf0, 0x11, 0x00


	//----- nvinfo : EIATTR_KPARAM_INFO
	.align		4
.L_25:
        /*0068*/ 	.byte	0x04, 0x17
        /*006a*/ 	.short	(.L_27 - .L_26)
.L_26:
        /*006c*/ 	.word	0x00000000
        /*0070*/ 	.short	0x0001
        /*0072*/ 	.short	0x0008
        /*0074*/ 	.byte	0x00, 0xf5, 0x21, 0x00


	//----- nvinfo : EIATTR_KPARAM_INFO
	.align		4
.L_27:
        /*0078*/ 	.byte	0x04, 0x17
        /*007a*/ 	.short	(.L_29 - .L_28)
.L_28:
        /*007c*/ 	.word	0x00000000
        /*0080*/ 	.short	0x0000
        /*0082*/ 	.short	0x0000
        /*0084*/ 	.byte	0x00, 0xf5, 0x21, 0x00


	//----- nvinfo : EIATTR_SPARSE_MMA_MASK
	.align		4
.L_29:
        /*0088*/ 	.byte	0x03, 0x50
        /*008a*/ 	.short	0x0000


	//----- nvinfo : EIATTR_MAXREG_COUNT
	.align		4
        /*008c*/ 	.byte	0x03, 0x1b
        /*008e*/ 	.short	0x00ff


	//----- nvinfo : EIATTR_MERCURY_ISA_VERSION
	.align		4
        /*0090*/ 	.byte	0x03, 0x5f
        /*0092*/ 	.short	0x0101


	//----- nvinfo : EIATTR_VRC_CTA_INIT_COUNT
	.align		4
        /*0094*/ 	.byte	0x02, 0x4a
	.zero		1
	.zero		1


	//----- nvinfo : EIATTR_EXIT_INSTR_OFFSETS
	.align		4
        /*0098*/ 	.byte	0x04, 0x1c
        /*009a*/ 	.short	(.L_31 - .L_30)


	//   ....[0]....
.L_30:
        /*009c*/ 	.word	0x00000060


	//   ....[1]....
        /*00a0*/ 	.word	0x000000d0


	//   ....[2]....
        /*00a4*/ 	.word	0x00000560


	//   ....[3]....
        /*00a8*/ 	.word	0x00000f50


	//   ....[4]....
        /*00ac*/ 	.word	0x00001320


	//   ....[5]....
        /*00b0*/ 	.word	0x00001530


	//   ....[6]....
        /*00b4*/ 	.word	0x000015e0


	//   ....[7]....
        /*00b8*/ 	.word	0x00001620


	//   ....[8]....
        /*00bc*/ 	.word	0x00001c70


	//   ....[9]....
        /*00c0*/ 	.word	0x00001fa0


	//   ....[10]....
        /*00c4*/ 	.word	0x000020c0


	//   ....[11]....
        /*00c8*/ 	.word	0x00002100


	//   ....[12]....
        /*00cc*/ 	.word	0x00002a90


	//   ....[13]....
        /*00d0*/ 	.word	0x00002ec0


	//   ....[14]....
        /*00d4*/ 	.word	0x000030f0


	//   ....[15]....
        /*00d8*/ 	.word	0x000031b0


	//   ....[16]....
        /*00dc*/ 	.word	0x000031f0


	//   ....[17]....
        /*00e0*/ 	.word	0x00003c50


	//   ....[18]....
        /*00e4*/ 	.word	0x000040e0


	//   ....[19]....
        /*00e8*/ 	.word	0x000043a0


	//   ....[20]....
        /*00ec*/ 	.word	0x00004490


	//   ....[21]....
        /*00f0*/ 	.word	0x000044d0


	//----- nvinfo : EIATTR_CBANK_PARAM_SIZE
	.align		4
.L_31:
        /*00f4*/ 	.byte	0x03, 0x19
        /*00f6*/ 	.short	0x0030


	//----- nvinfo : EIATTR_PARAM_CBANK
	.align		4
        /*00f8*/ 	.byte	0x04, 0x0a
        /*00fa*/ 	.short	(.L_33 - .L_32)
	.align		4
.L_32:
        /*00fc*/ 	.word	index@(.nv.constant0.gaussian_many_series_one_param_f32)
        /*0100*/ 	.short	0x0380
        /*0102*/ 	.short	0x0030


	//----- nvinfo : EIATTR_SW_WAR
	.align		4
.L_33:
        /*0104*/ 	.byte	0x04, 0x36
        /*0106*/ 	.short	(.L_35 - .L_34)
.L_34:
        /*0108*/ 	.word	0x00000008
.L_35:


//--------------------- .nv.info.gaussian_batch_f32 --------------------------
	.section	.nv.info.gaussian_batch_f32,"",@"SHT_CUDA_INFO"
	.sectionflags	@""
	.align	4


	//----- nvinfo : EIATTR_CUDA_API_VERSION
	.align		4
        /*0000*/ 	.byte	0x04, 0x37
        /*0002*/ 	.short	(.L_37 - .L_36)
.L_36:
        /*0004*/ 	.word	0x00000082


	//----- nvinfo : EIATTR_KPARAM_INFO
	.align		4
.L_37:
        /*0008*/ 	.byte	0x04, 0x17
        /*000a*/ 	.short	(.L_39 - .L_38)
.L_38:
        /*000c*/ 	.word	0x00000000
        /*0010*/ 	.short	0x0008
        /*0012*/ 	.short	0x0030
        /*0014*/ 	.byte	0x00, 0xf5, 0x21, 0x00


	//----- nvinfo : EIATTR_KPARAM_INFO
	.align		4
.L_39:
        /*0018*/ 	.byte	0x04, 0x17
        /*001a*/ 	.short	(.L_41 - .L_40)
.L_40:
        /*001c*/ 	.word	0x00000000
        /*0020*/ 	.short	0x0007
        /*0022*/ 	.short	0x002c
        /*0024*/ 	.byte	0x00, 0xf0, 0x11, 0x00


	//----- nvinfo : EIATTR_KPARAM_INFO
	.align		4
.L_41:
        /*0028*/ 	.byte	0x04, 0x17
        /*002a*/ 	.short	(.L_43 - .L_42)
.L_42:
        /*002c*/ 	.word	0x00000000
        /*0030*/ 	.short	0x0006
        /*0032*/ 	.short	0x0028
        /*0034*/ 	.byte	0x00, 0xf0, 0x11, 0x00


	//----- nvinfo : EIATTR_KPARAM_INFO
	.align		4
.L_43:
        /*0038*/ 	.byte	0x04, 0x17
        /*003a*/ 	.short	(.L_45 - .L_44)
.L_44:
        /*003c*/ 	.word	0x00000000
        /*0040*/ 	.short	0x0005
        /*0042*/ 	.short	0x0024
        /*0044*/ 	.byte	0x00, 0xf0, 0x11, 0x00


	//----- nvinfo : EIATTR_KPARAM_INFO
	.align		4
.L_45:
        /*0048*/ 	.byte	0x04, 0x17
        /*004a*/ 	.short	(.L_47 - .L_46)
.L_46:
        /*004c*/ 	.word	0x00000000
        /*0050*/ 	.short	0x0004
        /*0052*/ 	.short	0x0020
        /*0054*/ 	.byte	0x00, 0xf0, 0x11, 0x00


	//----- nvinfo : EIATTR_KPARAM_INFO
	.align		4
.L_47:
        /*0058*/ 	.byte	0x04, 0x17
        /*005a*/ 	.short	(.L_49 - .L_48)
.L_48:
        /*005c*/ 	.word	0x00000000
        /*0060*/ 	.short	0x0003
        /*0062*/ 	.short	0x0018
        /*0064*/ 	.byte	0x00, 0xf5, 0x21, 0x00


	//----- nvinfo : EIATTR_KPARAM_INFO
	.align		4
.L_49:
        /*0068*/ 	.byte	0x04, 0x17
        /*006a*/ 	.short	(.L_51 - .L_50)
.L_50:
        /*006c*/ 	.word	0x00000000
        /*0070*/ 	.short	0x0002
        /*0072*/ 	.short	0x0010
        /*0074*/ 	.byte	0x00, 0xf5, 0x21, 0x00


	//----- nvinfo : EIATTR_KPARAM_INFO
	.align		4
.L_51:
        /*0078*/ 	.byte	0x04, 0x17
        /*007a*/ 	.short	(.L_53 - .L_52)
.L_52:
        /*007c*/ 	.word	0x00000000
        /*0080*/ 	.short	0x0001
        /*0082*/ 	.short	0x0008
        /*0084*/ 	.byte	0x00, 0xf5, 0x21, 0x00


	//----- nvinfo : EIATTR_KPARAM_INFO
	.align		4
.L_53:
        /*0088*/ 	.byte	0x04, 0x17
        /*008a*/ 	.short	(.L_55 - .L_54)
.L_54:
        /*008c*/ 	.word	0x00000000
        /*0090*/ 	.short	0x0000
        /*0092*/ 	.short	0x0000
        /*0094*/ 	.byte	0x00, 0xf5, 0x21, 0x00


	//----- nvinfo : EIATTR_SPARSE_MMA_MASK
	.align		4
.L_55:
        /*0098*/ 	.byte	0x03, 0x50
        /*009a*/ 	.short	0x0000


	//----- nvinfo : EIATTR_MAXREG_COUNT
	.align		4
        /*009c*/ 	.byte	0x03, 0x1b
        /*009e*/ 	.short	0x00ff


	//----- nvinfo : EIATTR_MERCURY_ISA_VERSION
	.align		4
        /*00a0*/ 	.byte	0x03, 0x5f
        /*00a2*/ 	.short	0x0101


	//----- nvinfo : EIATTR_VRC_CTA_INIT_COUNT
	.align		4
        /*00a4*/ 	.byte	0x02, 0x4a
	.zero		1
	.zero		1


	//----- nvinfo : EIATTR_EXIT_INSTR_OFFSETS
	.align		4
        /*00a8*/ 	.byte	0x04, 0x1c
        /*00aa*/ 	.short	(.L_57 - .L_56)


	//   ....[0]....
.L_56:
        /*00ac*/ 	.word	0x00000060


	//   ....[1]....
        /*00b0*/ 	.word	0x00000130


	//   ....[2]....
        /*00b4*/ 	.word	0x000006a0


	//   ....[3]....
        /*00b8*/ 	.word	0x00000f50


	//   ....[4]....
        /*00bc*/ 	.word	0x000012a0


	//   ....[5]....
        /*00c0*/ 	.word	0x00001480


	//   ....[6]....
        /*00c4*/ 	.word	0x00001540


	//   ....[7]....
        /*00c8*/ 	.word	0x00001580


	//   ....[8]....
        /*00cc*/ 	.word	0x00001e90


	//   ....[9]....
        /*00d0*/ 	.word	0x000022e0


	//   ....[10]....
        /*00d4*/ 	.word	0x000025d0


	//   ....[11]....
        /*00d8*/ 	.word	0x000026d0


	//   ....[12]....
        /*00dc*/ 	.word	0x00002710


	//   ....[13]....
        /*00e0*/ 	.word	0x00002ec0


	//   ....[14]....
        /*00e4*/ 	.word	0x00003250


	//   ....[15]....
        /*00e8*/ 	.word	0x00003450


	//   ....[16]....
        /*00ec*/ 	.word	0x00003520


	//   ....[17]....
        /*00f0*/ 	.word	0x00003560


	//   ....[18]....
        /*00f4*/ 	.word	0x00003db0


	//   ....[19]....
        /*00f8*/ 	.word	0x00004190


	//   ....[20]....
        /*00fc*/ 	.word	0x000043f0


	//   ....[21]....
        /*0100*/ 	.word	0x000044d0


	//   ....[22]....
        /*0104*/ 	.word	0x00004510


	//----- nvinfo : EIATTR_CBANK_PARAM_SIZE
	.align		4
.L_57:
        /*0108*/ 	.byte	0x03, 0x19
        /*010a*/ 	.short	0x0038


	//----- nvinfo : EIATTR_PARAM_CBANK
	.align		4
        /*010c*/ 	.byte	0x04, 0x0a
        /*010e*/ 	.short	(.L_59 - .L_58)
	.align		4
.L_58:
        /*0110*/ 	.word	index@(.nv.constant0.gaussian_batch_f32)
        /*0114*/ 	.short	0x0380
        /*0116*/ 	.short	0x0038


	//----- nvinfo : EIATTR_SW_WAR
	.align		4
.L_59:
        /*0118*/ 	.byte	0x04, 0x36
        /*011a*/ 	.short	(.L_61 - .L_60)
.L_60:
        /*011c*/ 	.word	0x00000008
.L_61:


//--------------------- .nv.callgraph             --------------------------
	.section	.nv.callgraph,"",@"SHT_CUDA_CALLGRAPH"
	.align	4
	.sectionentsize	8
	.align		4
        /*0000*/ 	.word	0x00000000
	.align		4
        /*0004*/ 	.word	0xffffffff
	.align		4
        /*0008*/ 	.word	0x00000000
	.align		4
        /*000c*/ 	.word	0xfffffffe
	.align		4
        /*0010*/ 	.word	0x00000000
	.align		4
        /*0014*/ 	.word	0xfffffffd
	.align		4
        /*0018*/ 	.word	0x00000000
	.align		4
        /*001c*/ 	.word	0xfffffffc


//--------------------- .text.gaussian_many_series_one_param_f32 --------------------------
	.section	.text.gaussian_many_series_one_param_f32,"ax",@progbits
	.align	128
        .global         gaussian_many_series_one_param_f32
        .type           gaussian_many_series_one_param_f32,@function
        .size           gaussian_many_series_one_param_f32,(.L_x_50 - gaussian_many_series_one_param_f32)
        .other          gaussian_many_series_one_param_f32,@"STO_CUDA_ENTRY STV_DEFAULT"
gaussian_many_series_one_param_f32:
.text.gaussian_many_series_one_param_f32:
[----:B------:R-:W-:Y:S01]  /*0000*/  LDC R1, c[0x0][0x37c] ;  /* 0x0000df00ff017b82 */ /* 0x000fe20000000800 */
[----:B------:R-:W0:Y:S07]  /*0010*/  S2R R17, SR_CTAID.X ;  /* 0x0000000000117919 */ /* 0x000e2e0000002500 */
[----:B------:R-:W0:Y:S01]  /*0020*/  LDC R0, c[0x0][0x398] ;  /* 0x0000e600ff007b82 */ /* 0x000e220000000800 */
[----:B------:R-:W1:Y:S01]  /*0030*/  S2R R2, SR_TID.X ;  /* 0x0000000000027919 */ /* 0x000e620000002100 */
[----:B0-----:R-:W-:-:S04]  /*0040*/  ISETP.GE.AND P0, PT, R17, R0, PT ;  /* 0x000000001100720c */ /* 0x001fc80003f06270 */
[----:B-1----:R-:W-:-:S13]  /*0050*/  ISETP.NE.OR P0, PT, R2, RZ, P0 ;  /* 0x000000ff0200720c */ /* 0x002fda0000705670 */
[----:B------:R-:W-:Y:S05]  /*0060*/  @P0 EXIT ;  /* 0x000000000000094d */ /* 0x000fea0003800000 */
[----:B------:R-:W0:Y:S08]  /*0070*/  LDC R6, c[0x0][0x39c] ;  /* 0x0000e700ff067b82 */ /* 0x000e300000000800 */
[----:B------:R-:W1:Y:S01]  /*0080*/  LDC.64 R8, c[0x0][0x390] ;  /* 0x0000e400ff087b82 */ /* 0x000e620000000a00 */
[----:B0-----:R-:W-:Y:S01]  /*0090*/  ISETP.GE.AND P0, PT, R6, 0x1, PT ;  /* 0x000000010600780c */ /* 0x001fe20003f06270 */
[----:B-1----:R-:W-:-:S03]  /*00a0*/  VIADD R2, R9, 0xfffffffb ;  /* 0xfffffffb09027836 */ /* 0x002fc60000000000 */
[----:B------:R-:W-:-:S04]  /*00b0*/  ISETP.LT.OR P0, PT, R8, 0x2, !P0 ;  /* 0x000000020800780c */ /* 0x000fc80004701670 */
[----:B------:R-:W-:-:S13]  /*00c0*/  ISETP.LT.U32.OR P0, PT, R2, -0x4, P0 ;  /* 0xfffffffc0200780c */ /* 0x000fda0000701470 */
[----:B------:R-:W-:Y:S05]  /*00d0*/  @P0 EXIT ;  /* 0x000000000000094d */ /* 0x000fea0003800000 */
[C---:B------:R-:W-:Y:S01]  /*00e0*/  VIADD R2, R6.reuse, 0xffffffff ;  /* 0xffffffff06027836 */ /* 0x040fe20000000000 */
[----:B------:R-:W-:Y:S01]  /*00f0*/  LOP3.LUT R16, R6, 0x7, RZ, 0xc0, !PT ;  /* 0x0000000706107812 */ /* 0x000fe200078ec0ff */
[----:B------:R-:W0:Y:S03]  /*0100*/  LDCU.64 UR6, c[0x0][0x358] ;  /* 0x00006b00ff0677ac */ /* 0x000e260008000a00 */
[----:B------:R-:W-:Y:S01]  /*0110*/  ISETP.GE.U32.AND P0, PT, R2, 0x7, PT ;  /* 0x000000070200780c */ /* 0x000fe20003f06070 */
[----:B------:R-:W-:Y:S01]  /*0120*/  HFMA2 R2, -RZ, RZ, 0, 0 ;  /* 0x00000000ff027431 */ /* 0x000fe200000001ff */
[----:B------:R-:W-:-:S11]  /*0130*/  ISETP.NE.AND P2, PT, R16, RZ, PT ;  /* 0x000000ff1000720c */ /* 0x000fd60003f45270 */
[----:B------:R-:W-:Y:S05]  /*0140*/  @!P0 BRA `(.L_x_0) ;  /* 0x0000000000648947 */ /* 0x000fea0003800000 */
[----:B------:R-:W1:Y:S01]  /*0150*/  LDC.64 R26, c[0x0][0x3a8] ;  /* 0x0000ea00ff1a7b82 */ /* 0x000e620000000a00 */
[----:B------:R-:W-:Y:S01]  /*0160*/  LOP3.LUT R2, R6, 0x7ffffff8, RZ, 0xc0, !PT ;  /* 0x7ffffff806027812 */ /* 0x000fe200078ec0ff */
[----:B------:R-:W-:-:S04]  /*0170*/  IMAD.MOV.U32 R7, RZ, RZ, R17 ;  /* 0x000000ffff077224 */ /* 0x000fc800078e0011 */
[----:B------:R-:W-:-:S07]  /*0180*/  IMAD.MOV R3, RZ, RZ, -R2 ;  /* 0x000000ffff037224 */ /* 0x000fce00078e0a02 */
.L_x_1:
[----:B-12---:R-:W-:Y:S01]  /*0190*/  IMAD.WIDE R4, R7, 0x4, R26 ;  /* 0x0000000407047825 */ /* 0x006fe200078e021a */
[----:B------:R-:W-:-:S03]  /*01a0*/  MOV R29, 0x7fc00000 ;  /* 0x7fc00000001d7802 */ /* 0x000fc60000000f00 */
[----:B------:R-:W-:Y:S02]  /*01b0*/  VIADD R3, R3, 0x8 ;  /* 0x0000000803037836 */ /* 0x000fe40000000000 */
[C---:B------:R-:W-:Y:S01]  /*01c0*/  IMAD.WIDE R10, R0.reuse, 0x4, R4 ;  /* 0x00000004000a7825 */ /* 0x040fe200078e0204 */
[----:B0-----:R2:W-:Y:S02]  /*01d0*/  STG.E desc[UR6][R4.64], R29 ;  /* 0x0000001d04007986 */ /* 0x0015e4000c101906 */
[----:B------:R-:W-:Y:S01]  /*01e0*/  ISETP.NE.AND P1, PT, R3, RZ, PT ;  /* 0x000000ff0300720c */ /* 0x000fe20003f25270 */
[C---:B------:R-:W-:Y:S01]  /*01f0*/  IMAD R7, R0.reuse, 0x8, R7 ;  /* 0x0000000800077824 */ /* 0x040fe200078e0207 */
[----:B------:R2:W-:Y:S01]  /*0200*/  STG.E desc[UR6][R10.64], R29 ;  /* 0x0000001d0a007986 */ /* 0x0005e2000c101906 */
[----:B------:R-:W-:-:S05]  /*0210*/  IMAD.WIDE R12, R0, 0x4, R10 ;  /* 0x00000004000c7825 */ /* 0x000fca00078e020a */
        /* <DEDUP_REMOVED lines=11> */
[----:B------:R-:W-:Y:S05]  /*02d0*/  @P1 BRA `(.L_x_1) ;  /* 0xfffffffc00ac1947 */ /* 0x000fea000383ffff */
.L_x_0:
[----:B------:R-:W-:Y:S05]  /*02e0*/  @!P2 BRA `(.L_x_2) ;  /* 0x000000000088a947 */ /* 0x000fea0003800000 */
[----:B------:R-:W-:Y:S02]  /*02f0*/  ISETP.GE.U32.AND P1, PT, R16, 0x4, PT ;  /* 0x000000041000780c */ /* 0x000fe40003f26070 */
[----:B------:R-:W-:-:S04]  /*0300*/  LOP3.LUT R7, R6, 0x3, RZ, 0xc0, !PT ;  /* 0x0000000306077812 */ /* 0x000fc800078ec0ff */
[----:B------:R-:W-:-:S07]  /*0310*/  ISETP.NE.AND P2, PT, R7, RZ, PT ;  /* 0x000000ff0700720c */ /* 0x000fce0003f45270 */
[----:B------:R-:W-:Y:S06]  /*0320*/  @!P1 BRA `(.L_x_3) ;  /* 0x0000000000309947 */ /* 0x000fec0003800000 */
[----:B--2---:R-:W1:Y:S01]  /*0330*/  LDC.64 R4, c[0x0][0x3a8] ;  /* 0x0000ea00ff047b82 */ /* 0x004e620000000a00 */
[C---:B------:R-:W-:Y:S02]  /*0340*/  IMAD R3, R2.reuse, R0, R17 ;  /* 0x0000000002037224 */ /* 0x040fe400078e0211 */
[----:B------:R-:W-:Y:S02]  /*0350*/  VIADD R2, R2, 0x4 ;  /* 0x0000000402027836 */ /* 0x000fe40000000000 */
[----:B-1----:R-:W-:Y:S01]  /*0360*/  IMAD.WIDE R4, R3, 0x4, R4 ;  /* 0x0000000403047825 */ /* 0x002fe200078e0204 */
[----:B------:R-:W-:-:S03]  /*0370*/  MOV R3, 0x7fc00000 ;  /* 0x7fc0000000037802 */ /* 0x000fc60000000f00 */
[C---:B------:R-:W-:Y:S02]  /*0380*/  IMAD.WIDE R10, R0.reuse, 0x4, R4 ;  /* 0x00000004000a7825 */ /* 0x040fe400078e0204 */
[----:B0-----:R1:W-:Y:S04]  /*0390*/  STG.E desc[UR6][R4.64], R3 ;  /* 0x0000000304007986 */ /* 0x0013e8000c101906 */
[----:B------:R1:W-:Y:S01]  /*03a0*/  STG.E desc[UR6][R10.64], R3 ;  /* 0x000000030a007986 */ /* 0x0003e2000c101906 */
[----:B------:R-:W-:-:S05]  /*03b0*/  IMAD.WIDE R12, R0, 0x4, R10 ;  /* 0x00000004000c7825 */ /* 0x000fca00078e020a */
[----:B------:R1:W-:Y:S01]  /*03c0*/  STG.E desc[UR6][R12.64], R3 ;  /* 0x000000030c007986 */ /* 0x0003e2000c101906 */
[----:B------:R-:W-:-:S05]  /*03d0*/  IMAD.WIDE R14, R0, 0x4, R12 ;  /* 0x00000004000e7825 */ /* 0x000fca00078e020c */
[----:B------:R1:W-:Y:S02]  /*03e0*/  STG.E desc[UR6][R14.64], R3 ;  /* 0x000000030e007986 */ /* 0x0003e4000c101906 */
.L_x_3:
[----:B------:R-:W-:Y:S05]  /*03f0*/  @!P2 BRA `(.L_x_2) ;  /* 0x000000000044a947 */ /* 0x000fea0003800000 */
[----:B-1----:R-:W-:Y:S02]  /*0400*/  LOP3.LUT R3, R6, 0x1, RZ, 0xc0, !PT ;  /* 0x0000000106037812 */ /* 0x002fe400078ec0ff */
[----:B------:R-:W-:Y:S02]  /*0410*/  ISETP.NE.AND P1, PT, R7, 0x1, PT ;  /* 0x000000010700780c */ /* 0x000fe40003f25270 */
[----:B------:R-:W-:-:S13]  /*0420*/  ISETP.NE.U32.AND P2, PT, R3, 0x1, PT ;  /* 0x000000010300780c */ /* 0x000fda0003f45070 */
[----:B--2---:R-:W1:Y:S01]  /*0430*/  @!P2 LDC.64 R12, c[0x0][0x3a8] ;  /* 0x0000ea00ff0cab82 */ /* 0x004e620000000a00 */
[----:B------:R-:W-:Y:S05]  /*0440*/  @!P1 BRA `(.L_x_4) ;  /* 0x0000000000209947 */ /* 0x000fea0003800000 */
[----:B------:R-:W2:Y:S01]  /*0450*/  LDC.64 R4, c[0x0][0x3a8] ;  /* 0x0000ea00ff047b82 */ /* 0x000ea20000000a00 */
[C---:B------:R-:W-:Y:S01]  /*0460*/  IMAD R3, R2.reuse, R0, R17 ;  /* 0x0000000002037224 */ /* 0x040fe200078e0211 */
[----:B------:R-:W-:-:S03]  /*0470*/  IADD3 R2, PT, PT, R2, 0x2, RZ ;  /* 0x0000000202027810 */ /* 0x000fc60007ffe0ff */
[----:B--2---:R-:W-:-:S04]  /*0480*/  IMAD.WIDE R4, R3, 0x4, R4 ;  /* 0x0000000403047825 */ /* 0x004fc800078e0204 */
[----:B------:R-:W-:Y:S02]  /*0490*/  IMAD.MOV.U32 R3, RZ, RZ, 0x7fc00000 ;  /* 0x7fc00000ff037424 */ /* 0x000fe400078e00ff */
[----:B------:R-:W-:-:S03]  /*04a0*/  IMAD.WIDE R10, R0, 0x4, R4 ;  /* 0x00000004000a7825 */ /* 0x000fc600078e0204 */
[----:B0-----:R2:W-:Y:S04]  /*04b0*/  STG.E desc[UR6][R4.64], R3 ;  /* 0x0000000304007986 */ /* 0x0015e8000c101906 */
[----:B------:R2:W-:Y:S02]  /*04c0*/  STG.E desc[UR6][R10.64], R3 ;  /* 0x000000030a007986 */ /* 0x0005e4000c101906 */
.L_x_4:
[----:B--2---:R-:W-:Y:S02]  /*04d0*/  @!P2 IMAD R3, R2, R0, R17 ;  /* 0x000000000203a224 */ /* 0x004fe400078e0211 */
[----:B------:R-:W-:Y:S02]  /*04e0*/  @!P2 IMAD.MOV.U32 R5, RZ, RZ, 0x7fc00000 ;  /* 0x7fc00000ff05a424 */ /* 0x000fe400078e00ff */
[----:B-1----:R-:W-:-:S05]  /*04f0*/  @!P2 IMAD.WIDE R2, R3, 0x4, R12 ;  /* 0x000000040302a825 */ /* 0x002fca00078e020c */
[----:B0-----:R3:W-:Y:S02]  /*0500*/  @!P2 STG.E desc[UR6][R2.64], R5 ;  /* 0x000000050200a986 */ /* 0x0017e4000c101906 */
.L_x_2:
[----:B-1-3--:R-:W1:Y:S02]  /*0510*/  LDC.64 R2, c[0x0][0x3a0] ;  /* 0x0000e800ff027b82 */ /* 0x00ae640000000a00 */
[----:B-1----:R-:W-:-:S05]  /*0520*/  IMAD.WIDE.U32 R2, R17, 0x4, R2 ;  /* 0x0000000411027825 */ /* 0x002fca00078e0002 */
[----:B0-2---:R-:W2:Y:S02]  /*0530*/  LDG.E.CONSTANT R5, desc[UR6][R2.64] ;  /* 0x0000000602057981 */ /* 0x005ea4000c1e9900 */
[----:B--2---:R-:W-:-:S04]  /*0540*/  VIMNMX R7, PT, PT, RZ, R5, !PT ;  /* 0x00000005ff077248 */ /* 0x004fc80007fe0100 */
[----:B------:R-:W-:-:S13]  /*0550*/  ISETP.GE.U32.AND P1, PT, R7, R6, PT ;  /* 0x000000060700720c */ /* 0x000fda0003f26070 */
[----:B------:R-:W-:Y:S05]  /*0560*/  @P1 EXIT ;  /* 0x000000000000194d */ /* 0x000fea0003800000 */
[----:B------:R-:W0:Y:S08]  /*0570*/  LDC.64 R22, c[0x0][0x388] ;  /* 0x0000e200ff167b82 */ /* 0x000e300000000a00 */
[----:B------:R-:W1:Y:S08]  /*0580*/  LDC.64 R18, c[0x0][0x380] ;  /* 0x0000e000ff127b82 */ /* 0x000e700000000a00 */
[----:B------:R-:W2:Y:S01]  /*0590*/  LDC.64 R10, c[0x0][0x3a8] ;  /* 0x0000ea00ff0a7b82 */ /* 0x000ea20000000a00 */
[----:B------:R-:W-:Y:S01]  /*05a0*/  ISETP.NE.AND P1, PT, R9, 0x3, PT ;  /* 0x000000030900780c */ /* 0x000fe20003f25270 */
[----:B------:R-:W-:Y:S01]  /*05b0*/  IMAD.IADD R8, R7, 0x1, R8 ;  /* 0x0000000107087824 */ /* 0x000fe200078e0208 */
[----:B0-----:R0:W5:Y:S04]  /*05c0*/  LDG.E.CONSTANT R12, desc[UR6][R22.64] ;  /* 0x00000006160c7981 */ /* 0x001168000c1e9900 */
[----:B------:R0:W5:Y:S04]  /*05d0*/  LDG.E.CONSTANT R4, desc[UR6][R22.64+0x4] ;  /* 0x0000040616047981 */ /* 0x000168000c1e9900 */
[----:B------:R0:W5:Y:S01]  /*05e0*/  LDG.E.CONSTANT R3, desc[UR6][R22.64+0x8] ;  /* 0x0000080616037981 */ /* 0x000162000c1e9900 */
[----:B-1----:R-:W-:-:S03]  /*05f0*/  IMAD.WIDE.U32 R18, R17, 0x4, R18 ;  /* 0x0000000411127825 */ /* 0x002fc600078e0012 */
[----:B------:R0:W5:Y:S01]  /*0600*/  LDG.E.CONSTANT R2, desc[UR6][R22.64+0xc] ;  /* 0x00000c0616027981 */ /* 0x000162000c1e9900 */
[----:B--2---:R-:W-:Y:S01]  /*0610*/  IMAD.WIDE.U32 R16, R17, 0x4, R10 ;  /* 0x0000000411107825 */ /* 0x004fe200078e000a */
[----:B------:R-:W-:Y:S06]  /*0620*/  @!P1 BRA `(.L_x_5) ;  /* 0x0000002800f49947 */ /* 0x000fec0003800000 */
[----:B------:R-:W-:Y:S01]  /*0630*/  ISETP.NE.AND P1, PT, R9, 0x2, PT ;  /* 0x000000020900780c */ /* 0x000fe20003f25270 */
[----:B-----5:R1:W2:-:S12]  /*0640*/  F2F.F64.F32 R14, R4 ;  /* 0x00000004000e7310 */ /* 0x0202980000201800 */
[----:B-1----:R-:W-:Y:S05]  /*0650*/  @!P1 BRA `(.L_x_6) ;  /* 0x0000001800ac9947 */ /* 0x002fea0003800000 */
[----:B------:R-:W-:-:S13]  /*0660*/  ISETP.NE.AND P1, PT, R9, 0x1, PT ;  /* 0x000000010900780c */ /* 0x000fda0003f25270 */
[----:B------:R-:W-:Y:S05]  /*0670*/  @P1 BRA `(.L_x_7) ;  /* 0x0000000c00ec1947 */ /* 0x000fea0003800000 */
[----:B------:R-:W1:Y:S01]  /*0680*/  LDC R2, c[0x0][0x39c] ;  /* 0x0000e700ff027b82 */ /* 0x000e620000000800 */
[----:B------:R-:W3:Y:S01]  /*0690*/  F2F.F64.F32 R12, R12 ;  /* 0x0000000c000c7310 */ /* 0x000ee20000201800 */
[----:B------:R-:W-:Y:S01]  /*06a0*/  VIMNMX R4, PT, PT, R5, R8, !PT ;  /* 0x0000000805047248 */ /* 0x000fe20007fe0100 */
[----:B------:R-:W-:Y:S02]  /*06b0*/  HFMA2 R5, -RZ, RZ, 0, 0 ;  /* 0x00000000ff057431 */ /* 0x000fe400000001ff */
[----:B------:R-:W-:Y:S01]  /*06c0*/  IMAD.MOV.U32 R31, RZ, RZ, RZ ;  /* 0x000000ffff1f7224 */ /* 0x000fe200078e00ff */
[----:B0-----:R-:W-:Y:S02]  /*06d0*/  CS2R R22, SRZ ;  /* 0x0000000000167805 */ /* 0x001fe4000001ff00 */
[----:B-1----:R-:W-:Y:S01]  /*06e0*/  LOP3.LUT P4, R3, R2, 0x7, RZ, 0xc0, !PT ;  /* 0x0000000702037812 */ /* 0x002fe2000788c0ff */
[----:B---3--:R-:W-:-:S12]  /*06f0*/  @!P0 BRA `(.L_x_8) ;  /* 0x0000000800148947 */ /* 0x008fd80003800000 */
[----:B------:R-:W0:Y:S01]  /*0700*/  LDC R10, c[0x0][0x398] ;  /* 0x0000e600ff0a7b82 */ /* 0x000e220000000800 */
[----:B------:R-:W-:Y:S01]  /*0710*/  LOP3.LUT R5, R6, 0x7ffffff8, RZ, 0xc0, !PT ;  /* 0x7ffffff806057812 */ /* 0x000fe200078ec0ff */
[C---:B------:R-:W-:Y:S01]  /*0720*/  IMAD R6, R0.reuse, 0x7, RZ ;  /* 0x0000000700067824 */ /* 0x040fe200078e02ff */
[C---:B------:R-:W-:Y:S01]  /*0730*/  SHF.L.U32 R28, R0.reuse, 0x2, RZ ;  /* 0x00000002001c7819 */ /* 0x040fe200000006ff */
[C---:B------:R-:W-:Y:S01]  /*0740*/  IMAD.SHL.U32 R26, R0.reuse, 0x2, RZ ;  /* 0x00000002001a7824 */ /* 0x040fe200078e00ff */
[----:B------:R-:W-:Y:S01]  /*0750*/  CS2R R22, SRZ ;  /* 0x0000000000167805 */ /* 0x000fe2000001ff00 */
[C---:B------:R-:W-:Y:S01]  /*0760*/  IMAD R11, R0.reuse, 0x3, RZ ;  /* 0x00000003000b7824 */ /* 0x040fe200078e02ff */
[----:B------:R-:W-:Y:S01]  /*0770*/  UMOV UR4, URZ ;  /* 0x000000ff00047c82 */ /* 0x000fe20008000000 */
[----:B------:R-:W1:Y:S01]  /*0780*/  LDC R9, c[0x0][0x398] ;  /* 0x0000e600ff097b82 */ /* 0x000e620000000800 */
[C---:B------:R-:W-:Y:S02]  /*0790*/  IMAD R27, R0.reuse, 0x5, RZ ;  /* 0x00000005001b7824 */ /* 0x040fe400078e02ff */
[----:B------:R-:W-:-:S02]  /*07a0*/  IMAD R8, R0, 0x6, RZ ;  /* 0x0000000600087824 */ /* 0x000fc400078e02ff */
[----:B------:R-:W-:-:S07]  /*07b0*/  IMAD.MOV.U32 R31, RZ, RZ, RZ ;  /* 0x000000ffff1f7224 */ /* 0x000fce00078e00ff */
.L_x_9:
[----:B---3--:R-:W-:-:S05]  /*07c0*/  IMAD.WIDE.U32 R34, R31, 0x4, R18 ;  /* 0x000000041f227825 */ /* 0x008fca00078e0012 */
[----:B------:R-:W3:Y:S01]  /*07d0*/  LDG.E.CONSTANT R25, desc[UR6][R34.64] ;  /* 0x0000000622197981 */ /* 0x000ee2000c1e9900 */
[----:B0-----:R-:W-:-:S05]  /*07e0*/  IMAD.WIDE.U32 R20, R10, 0x4, R18 ;  /* 0x000000040a147825 */ /* 0x001fca00078e0012 */
[----:B------:R0:W4:Y:S02]  /*07f0*/  LDG.E.CONSTANT R24, desc[UR6][R20.64] ;  /* 0x0000000614187981 */ /* 0x000124000c1e9900 */
[----:B0-----:R-:W-:-:S05]  /*0800*/  IMAD.WIDE.U32 R20, R26, 0x4, R18 ;  /* 0x000000041a147825 */ /* 0x001fca00078e0012 */
[----:B------:R0:W5:Y:S02]  /*0810*/  LDG.E.CONSTANT R33, desc[UR6][R20.64] ;  /* 0x0000000614217981 */ /* 0x000164000c1e9900 */
[----:B0-----:R-:W-:-:S05]  /*0820*/  IMAD.WIDE.U32 R20, R11, 0x4, R18 ;  /* 0x000000040b147825 */ /* 0x001fca00078e0012 */
[----:B------:R0:W4:Y:S02]  /*0830*/  LDG.E.CONSTANT R32, desc[UR6][R20.64] ;  /* 0x0000000614207981 */ /* 0x000124000c1e9900 */
[----:B0-----:R-:W-:-:S05]  /*0840*/  IMAD.WIDE.U32 R20, R28, 0x4, R18 ;  /* 0x000000041c147825 */ /* 0x001fca00078e0012 */
[----:B------:R0:W4:Y:S02]  /*0850*/  LDG.E.CONSTANT R29, desc[UR6][R20.64] ;  /* 0x00000006141d7981 */ /* 0x000124000c1e9900 */
[----:B0-----:R-:W-:-:S05]  /*0860*/  IMAD.WIDE.U32 R20, R27, 0x4, R18 ;  /* 0x000000041b147825 */ /* 0x001fca00078e0012 */
[----:B------:R0:W4:Y:S02]  /*0870*/  LDG.E.CONSTANT R0, desc[UR6][R20.64] ;  /* 0x0000000614007981 */ /* 0x000124000c1e9900 */
[----:B0-----:R-:W-:-:S05]  /*0880*/  IMAD.WIDE.U32 R20, R8, 0x4, R18 ;  /* 0x0000000408147825 */ /* 0x001fca00078e0012 */
[----:B------:R0:W4:Y:S02]  /*0890*/  LDG.E.CONSTANT R30, desc[UR6][R20.64] ;  /* 0x00000006141e7981 */ /* 0x000124000c1e9900 */
[----:B0-----:R-:W-:-:S05]  /*08a0*/  IMAD.WIDE.U32 R20, R6, 0x4, R18 ;  /* 0x0000000406147825 */ /* 0x001fca00078e0012 */
[----:B------:R3:W4:Y:S01]  /*08b0*/  LDG.E.CONSTANT R7, desc[UR6][R20.64] ;  /* 0x0000000614077981 */ /* 0x000722000c1e9900 */
[----:B------:R-:W-:Y:S01]  /*08c0*/  UIADD3 UR5, UPT, UPT, UR4, 0x1, URZ ;  /* 0x0000000104057890 */ /* 0x000fe2000fffe0ff */
[----:B---3--:R-:W0:Y:S01]  /*08d0*/  F2F.F64.F32 R20, R25 ;  /* 0x0000001900147310 */ /* 0x008e220000201800 */
[----:B------:R-:W-:-:S04]  /*08e0*/  FSETP.NAN.AND P0, PT, R25, R25, PT ;  /* 0x000000191900720b */ /* 0x000fc80003f08000 */
[----:B------:R-:W-:Y:S01]  /*08f0*/  ISETP.LE.AND P0, PT, R4, UR4, !P0 ;  /* 0x0000000404007c0c */ /* 0x000fe2000c703270 */
[----:B0-----:R-:W-:-:S12]  /*0900*/  DMUL R20, R20, R12 ;  /* 0x0000000c14147228 */ /* 0x001fd80000000000 */
[----:B------:R-:W-:Y:S01]  /*0910*/  @!P0 IMAD.MOV.U32 R37, RZ, RZ, 0x7fc00000 ;  /* 0x7fc00000ff258424 */ /* 0x000fe200078e00ff */
[----:B-----5:R-:W-:Y:S01]  /*0920*/  FSETP.NAN.AND P2, PT, R33, R33, PT ;  /* 0x000000212100720b */ /* 0x020fe20003f48000 */
[----:B--2---:R-:W-:Y:S01]  /*0930*/  DFMA R20, R22, R14, R20 ;  /* 0x0000000e1614722b */ /* 0x004fe20000000014 */
[----:B------:R-:W-:-:S05]  /*0940*/  IMAD.WIDE.U32 R22, R31, 0x4, R16 ;  /* 0x000000041f167825 */ /* 0x000fca00078e0010 */
[----:B------:R-:W0:Y:S01]  /*0950*/  @P0 F2F.F32.F64 R35, R20 ;  /* 0x0000001400230310 */ /* 0x000e220000301000 */
[----:B------:R-:W-:Y:S04]  /*0960*/  @!P0 STG.E desc[UR6][R22.64], R37 ;  /* 0x0000002516008986 */ /* 0x000fe8000c101906 */
[----:B0-----:R0:W-:Y:S01]  /*0970*/  @P0 STG.E desc[UR6][R22.64], R35 ;  /* 0x0000002316000986 */ /* 0x0011e2000c101906 */
[----:B----4-:R-:W-:-:S04]  /*0980*/  FSETP.NAN.AND P0, PT, R24, R24, PT ;  /* 0x000000181800720b */ /* 0x010fc80003f08000 */
[C---:B------:R-:W-:Y:S01]  /*0990*/  ISETP.LE.AND P0, PT, R4.reuse, UR5, !P0 ;  /* 0x0000000504007c0c */ /* 0x040fe2000c703270 */
[----:B------:R-:W-:Y:S01]  /*09a0*/  UIADD3 UR5, UPT, UPT, UR4, 0x2, URZ ;  /* 0x0000000204057890 */ /* 0x000fe2000fffe0ff */
[----:B------:R-:W-:Y:S01]  /*09b0*/  FSETP.NAN.AND P1, PT, R29, R29, PT ;  /* 0x0000001d1d00720b */ /* 0x000fe20003f28000 */
[----:B0-----:R-:W0:Y:S04]  /*09c0*/  F2F.F64.F32 R22, R24 ;  /* 0x0000001800167310 */ /* 0x001e280000201800 */
[----:B------:R-:W-:Y:S01]  /*09d0*/  ISETP.LE.AND P2, PT, R4, UR5, !P2 ;  /* 0x0000000504007c0c */ /* 0x000fe2000d743270 */
[----:B------:R-:W-:-:S05]  /*09e0*/  UIADD3 UR5, UPT, UPT, UR4, 0x3, URZ ;  /* 0x0000000304057890 */ /* 0x000fca000fffe0ff */
[----:B------:R-:W-:Y:S01]  /*09f0*/  @!P0 MOV R35, 0x7fc00000 ;  /* 0x7fc0000000238802 */ /* 0x000fe20000000f00 */
[----:B------:R-:W2:Y:S01]  /*0a00*/  F2F.F64.F32 R24, R33 ;  /* 0x0000002100187310 */ /* 0x000ea20000201800 */
[----:B------:R-:W-:-:S05]  /*0a10*/  FSETP.NAN.AND P3, PT, R0, R0, PT ;  /* 0x000000000000720b */ /* 0x000fca0003f68000 */
[----:B------:R-:W-:Y:S01]  /*0a20*/  @!P2 IMAD.MOV.U32 R36, RZ, RZ, 0x7fc00000 ;  /* 0x7fc00000ff24a424 */ /* 0x000fe200078e00ff */
[----:B0-----:R-:W-:-:S08]  /*0a30*/  DMUL R22, R22, R12 ;  /* 0x0000000c16167228 */ /* 0x001fd00000000000 */
[----:B------:R-:W-:Y:S02]  /*0a40*/  DFMA R22, R20, R14, R22 ;  /* 0x0000000e1416722b */ /* 0x000fe40000000016 */
[----:B--2---:R-:W-:Y:S01]  /*0a50*/  DMUL R20, R24, R12 ;  /* 0x0000000c18147228 */ /* 0x004fe20000000000 */
[----:B------:R-:W0:Y:S07]  /*0a60*/  F2F.F64.F32 R24, R32 ;  /* 0x0000002000187310 */ /* 0x000e2e0000201800 */
[----:B------:R-:W-:Y:S01]  /*0a70*/  DFMA R20, R22, R14, R20 ;  /* 0x0000000e1614722b */ /* 0x000fe20000000014 */
[----:B------:R2:W3:Y:S01]  /*0a80*/  @P0 F2F.F32.F64 R37, R22 ;  /* 0x0000001600250310 */ /* 0x0004e20000301000 */
[----:B------:R-:W-:Y:S01]  /*0a90*/  FSETP.NAN.AND P5, PT, R7, R7, PT ;  /* 0x000000070700720b */ /* 0x000fe20003fa8000 */
[----:B0-----:R-:W-:-:S06]  /*0aa0*/  DMUL R24, R24, R12 ;  /* 0x0000000c18187228 */ /* 0x001fcc0000000000 */
[----:B------:R-:W-:Y:S01]  /*0ab0*/  @P2 F2F.F32.F64 R33, R20 ;  /* 0x0000001400212310 */ /* 0x000fe20000301000 */
[----:B--2---:R-:W-:Y:S01]  /*0ac0*/  IMAD.WIDE.U32 R22, R10, 0x4, R16 ;  /* 0x000000040a167825 */ /* 0x004fe200078e0010 */
[----:B------:R-:W-:-:S04]  /*0ad0*/  DFMA R24, R20, R14, R24 ;  /* 0x0000000e1418722b */ /* 0x000fc80000000018 */
[----:B------:R0:W-:Y:S02]  /*0ae0*/  @!P0 STG.E desc[UR6][R22.64], R35 ;  /* 0x0000002316008986 */ /* 0x0001e4000c101906 */
[----:B------:R-:W2:Y:S02]  /*0af0*/  F2F.F64.F32 R20, R29 ;  /* 0x0000001d00147310 */ /* 0x000ea40000201800 */
[----:B---3--:R3:W-:Y:S01]  /*0b00*/  @P0 STG.E desc[UR6][R22.64], R37 ;  /* 0x0000002516000986 */ /* 0x0087e2000c101906 */
[----:B------:R-:W-:-:S04]  /*0b10*/  FSETP.NAN.AND P0, PT, R32, R32, PT ;  /* 0x000000202000720b */ /* 0x000fc80003f08000 */
[----:B------:R-:W-:Y:S01]  /*0b20*/  ISETP.LE.AND P0, PT, R4, UR5, !P0 ;  /* 0x0000000504007c0c */ /* 0x000fe2000c703270 */
[----:B------:R-:W-:Y:S01]  /*0b30*/  UIADD3 UR5, UPT, UPT, UR4, 0x4, URZ ;  /* 0x0000000404057890 */ /* 0x000fe2000fffe0ff */
[----:B0-----:R1:W0:Y:S01]  /*0b40*/  F2F.F64.F32 R34, R0 ;  /* 0x0000000000227310 */ /* 0x0012220000201800 */
[----:B--2---:R-:W-:Y:S01]  /*0b50*/  DMUL R20, R20, R12 ;  /* 0x0000000c14147228 */ /* 0x004fe20000000000 */
[----:B---3--:R-:W-:-:S03]  /*0b60*/  IMAD.WIDE.U32 R22, R26, 0x4, R16 ;  /* 0x000000041a167825 */ /* 0x008fc600078e0010 */
[C---:B------:R-:W-:Y:S01]  /*0b70*/  ISETP.LE.AND P1, PT, R4.reuse, UR5, !P1 ;  /* 0x0000000504007c0c */ /* 0x040fe2000cf23270 */
[----:B------:R-:W-:Y:S01]  /*0b80*/  UIADD3 UR5, UPT, UPT, UR4, 0x5, URZ ;  /* 0x0000000504057890 */ /* 0x000fe2000fffe0ff */
[----:B-1----:R-:W-:Y:S01]  /*0b90*/  IMAD.MOV.U32 R0, RZ, RZ, R9 ;  /* 0x000000ffff007224 */ /* 0x002fe200078e0009 */
[----:B------:R-:W-:Y:S03]  /*0ba0*/  @!P2 STG.E desc[UR6][R22.64], R36 ;  /* 0x000000241600a986 */ /* 0x000fe6000c101906 */
[----:B------:R-:W1:Y:S01]  /*0bb0*/  @P0 F2F.F32.F64 R29, R24 ;  /* 0x00000018001d0310 */ /* 0x000e620000301000 */
[----:B------:R-:W-:Y:S01]  /*0bc0*/  DFMA R20, R24, R14, R20 ;  /* 0x0000000e1814722b */ /* 0x000fe20000000014 */
[----:B------:R-:W-:Y:S01]  /*0bd0*/  ISETP.LE.AND P3, PT, R4, UR5, !P3 ;  /* 0x0000000504007c0c */ /* 0x000fe2000df63270 */
[----:B------:R2:W-:Y:S01]  /*0be0*/  @P2 STG.E desc[UR6][R22.64], R33 ;  /* 0x0000002116002986 */ /* 0x0005e2000c101906 */
[----:B0-----:R-:W-:Y:S01]  /*0bf0*/  DMUL R34, R34, R12 ;  /* 0x0000000c22227228 */ /* 0x001fe20000000000 */
[----:B------:R-:W-:Y:S01]  /*0c00*/  UIADD3 UR5, UPT, UPT, UR4, 0x6, URZ ;  /* 0x0000000604057890 */ /* 0x000fe2000fffe0ff */
[----:B------:R-:W-:Y:S01]  /*0c10*/  FSETP.NAN.AND P2, PT, R30, R30, PT ;  /* 0x0000001e1e00720b */ /* 0x000fe20003f48000 */
[----:B------:R-:W-:Y:S01]  /*0c20*/  IMAD R10, R0, 0x8, R10 ;  /* 0x00000008000a7824 */ /* 0x000fe200078e020a */
[----:B------:R-:W-:Y:S01]  /*0c30*/  @P1 F2F.F32.F64 R24, R20 ;  /* 0x0000001400181310 */ /* 0x000fe20000301000 */
[----:B------:R-:W-:Y:S01]  /*0c40*/  IADD3 R31, PT, PT, R31, R0, RZ ;  /* 0x000000001f1f7210 */ /* 0x000fe20007ffe0ff */
[----:B------:R-:W-:Y:S01]  /*0c50*/  @!P0 IMAD.MOV.U32 R25, RZ, RZ, 0x7fc00000 ;  /* 0x7fc00000ff198424 */ /* 0x000fe200078e00ff */
[----:B------:R-:W-:Y:S01]  /*0c60*/  ISETP.LE.AND P2, PT, R4, UR5, !P2 ;  /* 0x0000000504007c0c */ /* 0x000fe2000d743270 */
[----:B------:R-:W-:Y:S01]  /*0c70*/  DFMA R34, R20, R14, R34 ;  /* 0x0000000e1422722b */ /* 0x000fe20000000022 */
[----:B------:R-:W-:Y:S01]  /*0c80*/  UIADD3 UR5, UPT, UPT, UR4, 0x7, URZ ;  /* 0x0000000704057890 */ /* 0x000fe2000fffe0ff */
[----:B------:R-:W-:Y:S01]  /*0c90*/  IMAD.IADD R31, R31, 0x1, R0 ;  /* 0x000000011f1f7824 */ /* 0x000fe200078e0200 */
[----:B------:R-:W-:Y:S01]  /*0ca0*/  UIADD3 UR4, UPT, UPT, UR4, 0x8, URZ ;  /* 0x0000000804047890 */ /* 0x000fe2000fffe0ff */
[----:B--2---:R0:W2:Y:S01]  /*0cb0*/  F2F.F64.F32 R22, R30 ;  /* 0x0000001e00167310 */ /* 0x0040a20000201800 */
[----:B------:R-:W-:Y:S01]  /*0cc0*/  IMAD.WIDE.U32 R32, R11, 0x4, R16 ;  /* 0x000000040b207825 */ /* 0x000fe200078e0010 */
[----:B------:R-:W-:-:S02]  /*0cd0*/  @!P1 MOV R37, 0x7fc00000 ;  /* 0x7fc0000000259802 */ /* 0x000fc40000000f00 */
[----:B------:R-:W-:Y:S01]  /*0ce0*/  ISETP.LE.AND P5, PT, R4, UR5, !P5 ;  /* 0x0000000504007c0c */ /* 0x000fe2000efa3270 */
[--C-:B------:R-:W-:Y:S01]  /*0cf0*/  IMAD.IADD R31, R31, 0x1, R0.reuse ;  /* 0x000000011f1f7824 */ /* 0x100fe200078e0200 */
[----:B------:R-:W-:Y:S01]  /*0d00*/  @!P0 STG.E desc[UR6][R32.64], R25 ;  /* 0x0000001920008986 */ /* 0x000fe2000c101906 */
[C---:B------:R-:W-:Y:S01]  /*0d10*/  LEA R26, R0.reuse, R26, 0x3 ;  /* 0x0000001a001a7211 */ /* 0x040fe200078e18ff */
[----:B------:R-:W3:Y:S01]  /*0d20*/  F2F.F64.F32 R20, R7 ;  /* 0x0000000700147310 */ /* 0x000ee20000201800 */
[----:B0-----:R-:W-:Y:S01]  /*0d30*/  @!P3 IMAD.MOV.U32 R30, RZ, RZ, 0x7fc00000 ;  /* 0x7fc00000ff1eb424 */ /* 0x001fe200078e00ff */
[----:B-1----:R0:W-:Y:S01]  /*0d40*/  @P0 STG.E desc[UR6][R32.64], R29 ;  /* 0x0000001d20000986 */ /* 0x0021e2000c101906 */
[----:B------:R-:W-:Y:S01]  /*0d50*/  ISETP.NE.AND P0, PT, R5, UR4, PT ;  /* 0x0000000405007c0c */ /* 0x000fe2000bf05270 */
[--C-:B------:R-:W-:Y:S02]  /*0d60*/  IMAD.IADD R31, R31, 0x1, R0.reuse ;  /* 0x000000011f1f7824 */ /* 0x100fe400078e0200 */
[----:B------:R-:W-:Y:S01]  /*0d70*/  IMAD R11, R0, 0x8, R11 ;  /* 0x00000008000b7824 */ /* 0x000fe200078e020b */
[----:B--2---:R-:W-:Y:S01]  /*0d80*/  DMUL R22, R22, R12 ;  /* 0x0000000c16167228 */ /* 0x004fe20000000000 */
[----:B------:R-:W-:-:S04]  /*0d90*/  IMAD.IADD R31, R31, 0x1, R0 ;  /* 0x000000011f1f7824 */ /* 0x000fc800078e0200 */
[----:B------:R-:W-:Y:S02]  /*0da0*/  IMAD.IADD R31, R31, 0x1, R0 ;  /* 0x000000011f1f7824 */ /* 0x000fe400078e0200 */
[--C-:B0-----:R-:W-:Y:S01]  /*0db0*/  IMAD.WIDE.U32 R32, R28, 0x4, R16.reuse ;  /* 0x000000041c207825 */ /* 0x101fe200078e0010 */
[----:B------:R-:W-:Y:S01]  /*0dc0*/  DFMA R22, R34, R14, R22 ;  /* 0x0000000e2216722b */ /* 0x000fe20000000016 */
[C---:B------:R-:W-:Y:S01]  /*0dd0*/  LEA R28, R0.reuse, R28, 0x3 ;  /* 0x0000001c001c7211 */ /* 0x040fe200078e18ff */
[----:B---3--:R-:W-:Y:S01]  /*0de0*/  DMUL R20, R20, R12 ;  /* 0x0000000c14147228 */ /* 0x008fe20000000000 */
[----:B------:R-:W0:Y:S01]  /*0df0*/  @P3 F2F.F32.F64 R34, R34 ;  /* 0x0000002200223310 */ /* 0x000e220000301000 */
[----:B------:R1:W-:Y:S01]  /*0e00*/  @!P1 STG.E desc[UR6][R32.64], R37 ;  /* 0x0000002520009986 */ /* 0x0003e2000c101906 */
[----:B------:R-:W-:Y:S01]  /*0e10*/  @!P2 IMAD.MOV.U32 R29, RZ, RZ, 0x7fc00000 ;  /* 0x7fc00000ff1da424 */ /* 0x000fe200078e00ff */
[----:B------:R-:W-:Y:S02]  /*0e20*/  LEA R31, R0, R31, 0x1 ;  /* 0x0000001f001f7211 */ /* 0x000fe400078e08ff */
[----:B------:R2:W-:Y:S03]  /*0e30*/  @P1 STG.E desc[UR6][R32.64], R24 ;  /* 0x0000001820001986 */ /* 0x0005e6000c101906 */
[----:B------:R3:W4:Y:S01]  /*0e40*/  @P2 F2F.F32.F64 R7, R22 ;  /* 0x0000001600072310 */ /* 0x0007220000301000 */
[----:B-1----:R-:W-:Y:S01]  /*0e50*/  @!P5 MOV R37, 0x7fc00000 ;  /* 0x7fc000000025d802 */ /* 0x002fe20000000f00 */
[----:B--2---:R-:W-:Y:S01]  /*0e60*/  IMAD.WIDE.U32 R24, R8, 0x4, R16 ;  /* 0x0000000408187825 */ /* 0x004fe200078e0010 */
[----:B---3--:R-:W-:Y:S01]  /*0e70*/  DFMA R22, R22, R14, R20 ;  /* 0x0000000e1616722b */ /* 0x008fe20000000014 */
[----:B------:R-:W-:-:S02]  /*0e80*/  LEA R8, R0, R8, 0x3 ;  /* 0x0000000800087211 */ /* 0x000fc400078e18ff */
[----:B------:R-:W-:-:S03]  /*0e90*/  IMAD.WIDE.U32 R20, R27, 0x4, R16 ;  /* 0x000000041b147825 */ /* 0x000fc600078e0010 */
[----:B------:R-:W1:Y:S01]  /*0ea0*/  @P5 F2F.F32.F64 R35, R22 ;  /* 0x0000001600235310 */ /* 0x000e620000301000 */
[----:B------:R-:W-:Y:S01]  /*0eb0*/  IMAD R27, R0, 0x8, R27 ;  /* 0x00000008001b7824 */ /* 0x000fe200078e021b */
[----:B------:R-:W-:Y:S04]  /*0ec0*/  @!P3 STG.E desc[UR6][R20.64], R30 ;  /* 0x0000001e1400b986 */ /* 0x000fe8000c101906 */
[----:B0-----:R0:W-:Y:S04]  /*0ed0*/  @P3 STG.E desc[UR6][R20.64], R34 ;  /* 0x0000002214003986 */ /* 0x0011e8000c101906 */
[----:B------:R3:W-:Y:S04]  /*0ee0*/  @!P2 STG.E desc[UR6][R24.64], R29 ;  /* 0x0000001d1800a986 */ /* 0x0007e8000c101906 */
[----:B----4-:R3:W-:Y:S01]  /*0ef0*/  @P2 STG.E desc[UR6][R24.64], R7 ;  /* 0x0000000718002986 */ /* 0x0107e2000c101906 */
[----:B0-----:R-:W-:-:S04]  /*0f00*/  IMAD.WIDE.U32 R20, R6, 0x4, R16 ;  /* 0x0000000406147825 */ /* 0x001fc800078e0010 */
[----:B------:R-:W-:Y:S01]  /*0f10*/  IMAD R6, R0, 0x8, R6 ;  /* 0x0000000800067824 */ /* 0x000fe200078e0206 */
[----:B------:R3:W-:Y:S04]  /*0f20*/  @!P5 STG.E desc[UR6][R20.64], R37 ;  /* 0x000000251400d986 */ /* 0x0007e8000c101906 */
[----:B-1----:R3:W-:Y:S01]  /*0f30*/  @P5 STG.E desc[UR6][R20.64], R35 ;  /* 0x0000002314005986 */ /* 0x0027e2000c101906 */
[----:B------:R-:W-:Y:S05]  /*0f40*/  @P0 BRA `(.L_x_9) ;  /* 0xfffffff8001c0947 */ /* 0x000fea000383ffff */
.L_x_8:
[----:B------:R-:W-:Y:S05]  /*0f50*/  @!P4 EXIT ;  /* 0x000000000000c94d */ /* 0x000fea0003800000 */
[----:B------:R-:W-:Y:S02]  /*0f60*/  ISETP.GE.U32.AND P0, PT, R3, 0x4, PT ;  /* 0x000000040300780c */ /* 0x000fe40003f06070 */
[----:B---3--:R-:W-:-:S04]  /*0f70*/  LOP3.LUT R24, R2, 0x3, RZ, 0xc0, !PT ;  /* 0x0000000302187812 */ /* 0x008fc800078ec0ff */
[----:B------:R-:W-:-:S07]  /*0f80*/  ISETP.NE.AND P4, PT, R24, RZ, PT ;  /* 0x000000ff1800720c */ /* 0x000fce0003f85270 */
[----:B------:R-:W-:Y:S06]  /*0f90*/  @!P0 BRA `(.L_x_10) ;  /* 0x0000000000e08947 */ /* 0x000fec0003800000 */
[----:B------:R-:W-:-:S04]  /*0fa0*/  IMAD.WIDE.U32 R6, R31, 0x4, R18 ;  /* 0x000000041f067825 */ /* 0x000fc800078e0012 */
[----:B------:R-:W-:Y:S01]  /*0fb0*/  IMAD.IADD R25, R31, 0x1, R0 ;  /* 0x000000011f197824 */ /* 0x000fe200078e0200 */
[----:B------:R-:W3:Y:S03]  /*0fc0*/  LDG.E.CONSTANT R30, desc[UR6][R6.64] ;  /* 0x00000006061e7981 */ /* 0x000ee6000c1e9900 */
[----:B------:R-:W-:-:S04]  /*0fd0*/  IMAD.WIDE.U32 R26, R25, 0x4, R18 ;  /* 0x00000004191a7825 */ /* 0x000fc800078e0012 */
[----:B------:R-:W-:Y:S01]  /*0fe0*/  IMAD.IADD R21, R25, 0x1, R0 ;  /* 0x0000000119157824 */ /* 0x000fe200078e0200 */
[----:B------:R-:W4:Y:S03]  /*0ff0*/  LDG.E.CONSTANT R29, desc[UR6][R26.64] ;  /* 0x000000061a1d7981 */ /* 0x000f26000c1e9900 */
[C---:B------:R-:W-:Y:S01]  /*1000*/  IMAD.WIDE.U32 R32, R21.reuse, 0x4, R18 ;  /* 0x0000000415207825 */ /* 0x040fe200078e0012 */
[----:B------:R-:W-:-:S04]  /*1010*/  IADD3 R3, PT, PT, R21, R0, RZ ;  /* 0x0000000015037210 */ /* 0x000fc80007ffe0ff */
[----:B------:R-:W5:Y:S01]  /*1020*/  LDG.E.CONSTANT R28, desc[UR6][R32.64] ;  /* 0x00000006201c7981 */ /* 0x000f62000c1e9900 */
[----:B------:R-:W-:-:S05]  /*1030*/  IMAD.WIDE.U32 R34, R3, 0x4, R18 ;  /* 0x0000000403227825 */ /* 0x000fca00078e0012 */
[----:B------:R-:W2:Y:S01]  /*1040*/  LDG.E.CONSTANT R20, desc[UR6][R34.64] ;  /* 0x0000000622147981 */ /* 0x000ea2000c1e9900 */
[----:B---3--:R0:W1:Y:S01]  /*1050*/  F2F.F64.F32 R8, R30 ;  /* 0x0000001e00087310 */ /* 0x0080620000201800 */
[----:B------:R-:W-:-:S04]  /*1060*/  FSETP.NAN.AND P0, PT, R30, R30, PT ;  /* 0x0000001e1e00720b */ /* 0x000fc80003f08000 */
[----:B------:R-:W-:-:S03]  /*1070*/  ISETP.GE.AND P0, PT, R5, R4, !P0 ;  /* 0x000000040500720c */ /* 0x000fc60004706270 */
[----:B----4-:R-:W3:Y:S01]  /*1080*/  F2F.F64.F32 R10, R29 ;  /* 0x0000001d000a7310 */ /* 0x010ee20000201800 */
[----:B------:R-:W-:Y:S01]  /*1090*/  FSETP.NAN.AND P1, PT, R29, R29, PT ;  /* 0x0000001d1d00720b */ /* 0x000fe20003f28000 */
[----:B0-----:R-:W-:Y:S01]  /*10a0*/  IMAD.WIDE.U32 R30, R31, 0x4, R16 ;  /* 0x000000041f1e7825 */ /* 0x001fe200078e0010 */
[----:B-1----:R-:W-:-:S05]  /*10b0*/  DMUL R8, R8, R12 ;  /* 0x0000000c08087228 */ /* 0x002fca0000000000 */
[----:B-----5:R0:W1:Y:S01]  /*10c0*/  F2F.F64.F32 R6, R28 ;  /* 0x0000001c00067310 */ /* 0x0200620000201800 */
[----:B------:R-:W-:Y:S02]  /*10d0*/  FSETP.NAN.AND P2, PT, R28, R28, PT ;  /* 0x0000001c1c00720b */ /* 0x000fe40003f48000 */
[----:B--2---:R-:W-:Y:S01]  /*10e0*/  FSETP.NAN.AND P3, PT, R20, R20, PT ;  /* 0x000000141400720b */ /* 0x004fe20003f68000 */
[----:B------:R-:W-:Y:S01]  /*10f0*/  DFMA R8, R22, R14, R8 ;  /* 0x0000000e1608722b */ /* 0x000fe20000000008 */
[----:B0-----:R-:W-:Y:S01]  /*1100*/  IMAD.WIDE.U32 R28, R21, 0x4, R16 ;  /* 0x00000004151c7825 */ /* 0x001fe200078e0010 */
[-C--:B---3--:R-:W-:Y:S02]  /*1110*/  DMUL R26, R10, R12.reuse ;  /* 0x0000000c0a1a7228 */ /* 0x088fe40000000000 */
[----:B------:R-:W0:Y:S01]  /*1120*/  F2F.F64.F32 R10, R20 ;  /* 0x00000014000a7310 */ /* 0x000e220000201800 */
[----:B------:R-:W-:Y:S01]  /*1130*/  VIADD R23, R5, 0x1 ;  /* 0x0000000105177836 */ /* 0x000fe20000000000 */
[----:B-1----:R-:W-:-:S04]  /*1140*/  DMUL R6, R6, R12 ;  /* 0x0000000c06067228 */ /* 0x002fc80000000000 */
[-C--:B------:R-:W-:Y:S01]  /*1150*/  ISETP.GE.AND P1, PT, R23, R4.reuse, !P1 ;  /* 0x000000041700720c */ /* 0x080fe20004f26270 */
[----:B------:R-:W-:Y:S01]  /*1160*/  VIADD R23, R5, 0x2 ;  /* 0x0000000205177836 */ /* 0x000fe20000000000 */
[----:B------:R-:W-:Y:S01]  /*1170*/  DFMA R26, R8, R14, R26 ;  /* 0x0000000e081a722b */ /* 0x000fe2000000001a */
[----:B------:R-:W1:Y:S03]  /*1180*/  @P0 F2F.F32.F64 R8, R8 ;  /* 0x0000000800080310 */ /* 0x000e660000301000 */
[-C--:B------:R-:W-:Y:S02]  /*1190*/  ISETP.GE.AND P2, PT, R23, R4.reuse, !P2 ;  /* 0x000000041700720c */ /* 0x080fe40005746270 */
[C---:B------:R-:W-:Y:S01]  /*11a0*/  IADD3 R23, PT, PT, R5.reuse, 0x3, RZ ;  /* 0x0000000305177810 */ /* 0x040fe20007ffe0ff */
[----:B0-----:R-:W-:Y:S01]  /*11b0*/  DMUL R10, R10, R12 ;  /* 0x0000000c0a0a7228 */ /* 0x001fe20000000000 */
[----:B------:R-:W-:Y:S01]  /*11c0*/  IADD3 R5, PT, PT, R5, 0x4, RZ ;  /* 0x0000000405057810 */ /* 0x000fe20007ffe0ff */
[----:B------:R-:W-:Y:S01]  /*11d0*/  DFMA R6, R26, R14, R6 ;  /* 0x0000000e1a06722b */ /* 0x000fe20000000006 */
[----:B------:R-:W-:Y:S01]  /*11e0*/  ISETP.GE.AND P3, PT, R23, R4, !P3 ;  /* 0x000000041700720c */ /* 0x000fe20005f66270 */
[----:B------:R0:W2:Y:S01]  /*11f0*/  @P1 F2F.F32.F64 R26, R26 ;  /* 0x0000001a001a1310 */ /* 0x0000a20000301000 */
[----:B------:R-:W-:-:S05]  /*1200*/  @!P0 IMAD.MOV.U32 R9, RZ, RZ, 0x7fc00000 ;  /* 0x7fc00000ff098424 */ /* 0x000fca00078e00ff */
[----:B------:R-:W-:Y:S01]  /*1210*/  DFMA R22, R6, R14, R10 ;  /* 0x0000000e0616722b */ /* 0x000fe2000000000a */
[----:B------:R-:W-:Y:S01]  /*1220*/  @!P2 MOV R21, 0x7fc00000 ;  /* 0x7fc000000015a802 */ /* 0x000fe20000000f00 */
[----:B------:R3:W4:Y:S01]  /*1230*/  @P2 F2F.F32.F64 R20, R6 ;  /* 0x0000000600142310 */ /* 0x0007220000301000 */
[--C-:B------:R-:W-:Y:S01]  /*1240*/  IMAD.WIDE.U32 R10, R25, 0x4, R16.reuse ;  /* 0x00000004190a7825 */ /* 0x100fe200078e0010 */
[----:B------:R-:W-:Y:S03]  /*1250*/  @!P0 STG.E desc[UR6][R30.64], R9 ;  /* 0x000000091e008986 */ /* 0x000fe6000c101906 */
[----:B------:R-:W-:Y:S01]  /*1260*/  @!P1 IMAD.MOV.U32 R25, RZ, RZ, 0x7fc00000 ;  /* 0x7fc00000ff199424 */ /* 0x000fe200078e00ff */
[----:B-1----:R1:W-:Y:S01]  /*1270*/  @P0 STG.E desc[UR6][R30.64], R8 ;  /* 0x000000081e000986 */ /* 0x0023e2000c101906 */
[----:B0-----:R-:W-:Y:S01]  /*1280*/  @!P3 IMAD.MOV.U32 R27, RZ, RZ, 0x7fc00000 ;  /* 0x7fc00000ff1bb424 */ /* 0x001fe200078e00ff */
[----:B------:R-:W0:Y:S01]  /*1290*/  @P3 F2F.F32.F64 R33, R22 ;  /* 0x0000001600213310 */ /* 0x000e220000301000 */
[C---:B---3--:R-:W-:Y:S01]  /*12a0*/  IMAD.WIDE.U32 R6, R3.reuse, 0x4, R16 ;  /* 0x0000000403067825 */ /* 0x048fe200078e0010 */
[----:B------:R3:W-:Y:S04]  /*12b0*/  @!P1 STG.E desc[UR6][R10.64], R25 ;  /* 0x000000190a009986 */ /* 0x0007e8000c101906 */
[----:B--2---:R3:W-:Y:S01]  /*12c0*/  @P1 STG.E desc[UR6][R10.64], R26 ;  /* 0x0000001a0a001986 */ /* 0x0047e2000c101906 */
[----:B-1----:R-:W-:-:S03]  /*12d0*/  IMAD.IADD R31, R3, 0x1, R0 ;  /* 0x00000001031f7824 */ /* 0x002fc600078e0200 */
[----:B------:R3:W-:Y:S04]  /*12e0*/  @!P2 STG.E desc[UR6][R28.64], R21 ;  /* 0x000000151c00a986 */ /* 0x0007e8000c101906 */
[----:B----4-:R3:W-:Y:S04]  /*12f0*/  @P2 STG.E desc[UR6][R28.64], R20 ;  /* 0x000000141c002986 */ /* 0x0107e8000c101906 */
[----:B------:R3:W-:Y:S04]  /*1300*/  @!P3 STG.E desc[UR6][R6.64], R27 ;  /* 0x0000001b0600b986 */ /* 0x0007e8000c101906 */
[----:B0-----:R3:W-:Y:S02]  /*1310*/  @P3 STG.E desc[UR6][R6.64], R33 ;  /* 0x0000002106003986 */ /* 0x0017e4000c101906 */
.L_x_10:
[----:B------:R-:W-:Y:S05]  /*1320*/  @!P4 EXIT ;  /* 0x000000000000c94d */ /* 0x000fea0003800000 */
[----:B------:R-:W-:Y:S02]  /*1330*/  ISETP.NE.AND P0, PT, R24, 0x1, PT ;  /* 0x000000011800780c */ /* 0x000fe40003f05270 */
[----:B------:R-:W-:-:S04]  /*1340*/  LOP3.LUT R2, R2, 0x1, RZ, 0xc0, !PT ;  /* 0x0000000102027812 */ /* 0x000fc800078ec0ff */
[----:B------:R-:W-:-:S07]  /*1350*/  ISETP.NE.U32.AND P2, PT, R2, 0x1, PT ;  /* 0x000000010200780c */ /* 0x000fce0003f45070 */
[----:B------:R-:W-:Y:S06]  /*1360*/  @!P0 BRA `(.L_x_11) ;  /* 0x0000000000708947 */ /* 0x000fec0003800000 */
[----:B---3--:R-:W-:-:S04]  /*1370*/  IMAD.WIDE.U32 R10, R31, 0x4, R18 ;  /* 0x000000041f0a7825 */ /* 0x008fc800078e0012 */
[----:B------:R-:W-:Y:S02]  /*1380*/  IMAD.IADD R3, R31, 0x1, R0 ;  /* 0x000000011f037824 */ /* 0x000fe400078e0200 */
[----:B------:R-:W3:Y:S02]  /*1390*/  LDG.E.CONSTANT R10, desc[UR6][R10.64] ;  /* 0x000000060a0a7981 */ /* 0x000ee4000c1e9900 */
[----:B------:R-:W-:-:S06]  /*13a0*/  IMAD.WIDE.U32 R6, R3, 0x4, R18 ;  /* 0x0000000403067825 */ /* 0x000fcc00078e0012 */
[----:B------:R-:W4:Y:S01]  /*13b0*/  LDG.E.CONSTANT R6, desc[UR6][R6.64] ;  /* 0x0000000606067981 */ /* 0x000f22000c1e9900 */
[----:B------:R-:W-:Y:S01]  /*13c0*/  VIADD R25, R5, 0x1 ;  /* 0x0000000105197836 */ /* 0x000fe20000000000 */
[----:B---3--:R-:W0:Y:S01]  /*13d0*/  F2F.F64.F32 R20, R10 ;  /* 0x0000000a00147310 */ /* 0x008e220000201800 */
[----:B------:R-:W-:-:S04]  /*13e0*/  FSETP.NAN.AND P0, PT, R10, R10, PT ;  /* 0x0000000a0a00720b */ /* 0x000fc80003f08000 */
[C---:B------:R-:W-:Y:S02]  /*13f0*/  ISETP.GE.AND P1, PT, R5.reuse, R4, !P0 ;  /* 0x000000040500720c */ /* 0x040fe40004726270 */
[----:B------:R-:W-:Y:S01]  /*1400*/  IADD3 R5, PT, PT, R5, 0x2, RZ ;  /* 0x0000000205057810 */ /* 0x000fe20007ffe0ff */
[----:B----4-:R1:W3:Y:S01]  /*1410*/  F2F.F64.F32 R8, R6 ;  /* 0x0000000600087310 */ /* 0x0102e20000201800 */
[----:B------:R-:W-:-:S04]  /*1420*/  FSETP.NAN.AND P0, PT, R6, R6, PT ;  /* 0x000000060600720b */ /* 0x000fc80003f08000 */
[----:B------:R-:W-:Y:S01]  /*1430*/  ISETP.GE.AND P0, PT, R25, R4, !P0 ;  /* 0x000000041900720c */ /* 0x000fe20004706270 */
[----:B0-----:R-:W-:Y:S01]  /*1440*/  DMUL R20, R20, R12 ;  /* 0x0000000c14147228 */ /* 0x001fe20000000000 */
[----:B-1----:R-:W-:-:S03]  /*1450*/  IMAD.WIDE.U32 R6, R31, 0x4, R16 ;  /* 0x000000041f067825 */ /* 0x002fc600078e0010 */
[----:B------:R-:W-:Y:S01]  /*1460*/  @!P1 MOV R25, 0x7fc00000 ;  /* 0x7fc0000000199802 */ /* 0x000fe20000000f00 */
[----:B------:R-:W-:-:S03]  /*1470*/  IMAD.IADD R31, R3, 0x1, R0 ;  /* 0x00000001031f7824 */ /* 0x000fc600078e0200 */
[----:B--2---:R-:W-:Y:S01]  /*1480*/  DFMA R20, R22, R14, R20 ;  /* 0x0000000e1614722b */ /* 0x004fe20000000014 */
[----:B------:R0:W-:Y:S01]  /*1490*/  @!P1 STG.E desc[UR6][R6.64], R25 ;  /* 0x0000001906009986 */ /* 0x0001e2000c101906 */
[----:B---3--:R-:W-:Y:S02]  /*14a0*/  DMUL R8, R8, R12 ;  /* 0x0000000c08087228 */ /* 0x008fe40000000000 */
[----:B------:R-:W-:Y:S02]  /*14b0*/  @!P0 IMAD.MOV.U32 R27, RZ, RZ, 0x7fc00000 ;  /* 0x7fc00000ff1b8424 */ /* 0x000fe400078e00ff */
[----:B------:R-:W1:Y:S04]  /*14c0*/  @P1 F2F.F32.F64 R11, R20 ;  /* 0x00000014000b1310 */ /* 0x000e680000301000 */
[----:B------:R-:W-:Y:S01]  /*14d0*/  DFMA R22, R20, R14, R8 ;  /* 0x0000000e1416722b */ /* 0x000fe20000000008 */
[----:B------:R-:W-:-:S05]  /*14e0*/  IMAD.WIDE.U32 R8, R3, 0x4, R16 ;  /* 0x0000000403087825 */ /* 0x000fca00078e0010 */
[----:B------:R-:W2:Y:S01]  /*14f0*/  @P0 F2F.F32.F64 R29, R22 ;  /* 0x00000016001d0310 */ /* 0x000ea20000301000 */
[----:B-1----:R0:W-:Y:S04]  /*1500*/  @P1 STG.E desc[UR6][R6.64], R11 ;  /* 0x0000000b06001986 */ /* 0x0021e8000c101906 */
[----:B------:R0:W-:Y:S04]  /*1510*/  @!P0 STG.E desc[UR6][R8.64], R27 ;  /* 0x0000001b08008986 */ /* 0x0001e8000c101906 */
[----:B--2---:R0:W-:Y:S02]  /*1520*/  @P0 STG.E desc[UR6][R8.64], R29 ;  /* 0x0000001d08000986 */ /* 0x0041e4000c101906 */
.L_x_11:
[----:B------:R-:W-:Y:S05]  /*1530*/  @P2 EXIT ;  /* 0x000000000000294d */ /* 0x000fea0003800000 */
[----:B------:R-:W-:-:S06]  /*1540*/  IMAD.WIDE.U32 R18, R31, 0x4, R18 ;  /* 0x000000041f127825 */ /* 0x000fcc00078e0012 */
[----:B------:R-:W4:Y:S02]  /*1550*/  LDG.E.CONSTANT R18, desc[UR6][R18.64] ;  /* 0x0000000612127981 */ /* 0x000f24000c1e9900 */
[----:B----4-:R-:W1:Y:S01]  /*1560*/  F2F.F64.F32 R2, R18 ;  /* 0x0000001200027310 */ /* 0x010e620000201800 */
[----:B------:R-:W-:-:S04]  /*1570*/  FSETP.NAN.AND P0, PT, R18, R18, PT ;  /* 0x000000121200720b */ /* 0x000fc80003f08000 */
[----:B------:R-:W-:Y:S01]  /*1580*/  ISETP.GE.AND P0, PT, R5, R4, !P0 ;  /* 0x000000040500720c */ /* 0x000fe20004706270 */
[----:B-1----:R-:W-:-:S12]  /*1590*/  DMUL R2, R2, R12 ;  /* 0x0000000c02027228 */ /* 0x002fd80000000000 */
[----:B0--3--:R-:W-:Y:S02]  /*15a0*/  @!P0 IMAD.MOV.U32 R7, RZ, RZ, 0x7fc00000 ;  /* 0x7fc00000ff078424 */ /* 0x009fe400078e00ff */
[----:B------:R-:W-:Y:S01]  /*15b0*/  @!P0 IMAD.WIDE.U32 R4, R31, 0x4, R16 ;  /* 0x000000041f048825 */ /* 0x000fe200078e0010 */
[----:B--2---:R-:W-:-:S04]  /*15c0*/  DFMA R2, R22, R14, R2 ;  /* 0x0000000e1602722b */ /* 0x004fc80000000002 */
[----:B------:R0:W-:Y:S01]  /*15d0*/  @!P0 STG.E desc[UR6][R4.64], R7 ;  /* 0x0000000704008986 */ /* 0x0001e2000c101906 */
[----:B------:R-:W-:Y:S06]  /*15e0*/  @!P0 EXIT ;  /* 0x000000000000894d */ /* 0x000fec0003800000 */
[----:B------:R-:W1:Y:S01]  /*15f0*/  F2F.F32.F64 R3, R2 ;  /* 0x0000000200037310 */ /* 0x000e620000301000 */
[----:B------:R-:W-:-:S05]  /*1600*/  IMAD.WIDE.U32 R16, R31, 0x4, R16 ;  /* 0x000000041f107825 */ /* 0x000fca00078e0010 */
[----:B-1----:R-:W-:Y:S01]  /*1610*/  STG.E desc[UR6][R16.64], R3 ;  /* 0x0000000310007986 */ /* 0x002fe2000c101906 */
[----:B------:R-:W-:Y:S05]  /*1620*/  EXIT ;  /* 0x000000000000794d */ /* 0x000fea0003800000 */
.L_x_7:
[----:B------:R-:W-:Y:S01]  /*1630*/  ISETP.GE.U32.AND P0, PT, R6, 0x4, PT ;  /* 0x000000040600780c */ /* 0x000fe20003f06070 */
[----:B------:R1:W5:Y:S01]  /*1640*/  LDG.E.CONSTANT R7, desc[UR6][R22.64+0x10] ;  /* 0x0000100616077981 */ /* 0x000362000c1e9900 */
[----:B------:R-:W-:Y:S01]  /*1650*/  VIMNMX R8, PT, PT, R5, R8, !PT ;  /* 0x0000000805087248 */ /* 0x000fe20007fe0100 */
[----:B------:R-:W-:Y:S01]  /*1660*/  IMAD.MOV.U32 R34, RZ, RZ, RZ ;  /* 0x000000ffff227224 */ /* 0x000fe200078e00ff */
[----:B------:R-:W-:Y:S02]  /*1670*/  MOV R5, RZ ;  /* 0x000000ff00057202 */ /* 0x000fe40000000f00 */
[----:B------:R-:W-:Y:S02]  /*1680*/  CS2R R26, SRZ ;  /* 0x00000000001a7805 */ /* 0x000fe4000001ff00 */
[----:B------:R-:W-:Y:S02]  /*1690*/  CS2R R20, SRZ ;  /* 0x0000000000147805 */ /* 0x000fe4000001ff00 */
[----:B------:R-:W-:-:S02]  /*16a0*/  CS2R R10, SRZ ;  /* 0x00000000000a7805 */ /* 0x000fc4000001ff00 */
[----:B------:R-:W-:Y:S01]  /*16b0*/  CS2R R28, SRZ ;  /* 0x00000000001c7805 */ /* 0x000fe2000001ff00 */
[----:B-1----:R-:W-:Y:S06]  /*16c0*/  @!P0 BRA `(.L_x_12) ;  /* 0x0000000400608947 */ /* 0x002fec0003800000 */
[----:B------:R-:W1:Y:S01]  /*16d0*/  LDC R9, c[0x0][0x398] ;  /* 0x0000e600ff097b82 */ /* 0x000e620000000800 */
[----:B-----5:R3:W4:Y:S01]  /*16e0*/  F2F.F64.F32 R24, R7 ;  /* 0x0000000700187310 */ /* 0x0207220000201800 */
[----:B------:R-:W-:Y:S01]  /*16f0*/  LOP3.LUT R34, R6, 0x7ffffffc, RZ, 0xc0, !PT ;  /* 0x7ffffffc06227812 */ /* 0x000fe200078ec0ff */
[C---:B------:R-:W-:Y:S01]  /*1700*/  IMAD R6, R0.reuse, 0x3, RZ ;  /* 0x0000000300067824 */ /* 0x040fe200078e02ff */
[----:B------:R-:W-:Y:S01]  /*1710*/  CS2R R26, SRZ ;  /* 0x00000000001a7805 */ /* 0x000fe2000001ff00 */
[----:B------:R-:W-:Y:S01]  /*1720*/  IMAD.SHL.U32 R13, R0, 0x2, RZ ;  /* 0x00000002000d7824 */ /* 0x000fe200078e00ff */
[----:B------:R-:W-:Y:S01]  /*1730*/  UMOV UR4, URZ ;  /* 0x000000ff00047c82 */ /* 0x000fe20008000000 */
[----:B------:R-:W-:Y:S02]  /*1740*/  IMAD.MOV.U32 R5, RZ, RZ, RZ ;  /* 0x000000ffff057224 */ /* 0x000fe400078e00ff */
[----:B0-----:R3:W0:Y:S05]  /*1750*/  F2F.F64.F32 R22, R2 ;  /* 0x0000000200167310 */ /* 0x00162a0000201800 */
.L_x_13:
[----:B--2---:R-:W-:-:S05]  /*1760*/  IMAD.WIDE.U32 R14, R5, 0x4, R18 ;  /* 0x00000004050e7825 */ /* 0x004fca00078e0012 */
[----:B------:R2:W5:Y:S01]  /*1770*/  LDG.E.CONSTANT R0, desc[UR6][R14.64] ;  /* 0x000000060e007981 */ /* 0x000562000c1e9900 */
[----:B-1----:R-:W-:-:S06]  /*1780*/  IMAD.WIDE.U32 R36, R9, 0x4, R18 ;  /* 0x0000000409247825 */ /* 0x002fcc00078e0012 */
[----:B------:R-:W3:Y:S01]  /*1790*/  LDG.E.CONSTANT R36, desc[UR6][R36.64] ;  /* 0x0000000624247981 */ /* 0x000ee2000c1e9900 */
[----:B----4-:R-:W-:Y:S01]  /*17a0*/  DMUL R24, R24, R26 ;  /* 0x0000001a18187228 */ /* 0x010fe20000000000 */
[----:B0-----:R-:W1:Y:S01]  /*17b0*/  F2F.F64.F32 R32, R3 ;  /* 0x0000000300207310 */ /* 0x001e620000201800 */
[----:B------:R-:W-:-:S06]  /*17c0*/  UIADD3 UR5, UPT, UPT, UR4, 0x1, URZ ;  /* 0x0000000104057890 */ /* 0x000fcc000fffe0ff */
[----:B0-----:R-:W-:Y:S01]  /*17d0*/  DFMA R22, R22, R20, R24 ;  /* 0x000000141616722b */ /* 0x001fe20000000018 */
[----:B--2---:R-:W0:Y:S07]  /*17e0*/  F2F.F64.F32 R14, R4 ;  /* 0x00000004000e7310 */ /* 0x004e2e0000201800 */
[----:B-1----:R-:W-:Y:S01]  /*17f0*/  DFMA R22, R32, R10, R22 ;  /* 0x0000000a2016722b */ /* 0x002fe20000000016 */
[----:B------:R-:W-:Y:S07]  /*1800*/  F2F.F64.F32 R30, R12 ;  /* 0x0000000c001e7310 */ /* 0x000fee0000201800 */
[----:B0-----:R-:W-:Y:S01]  /*1810*/  DFMA R22, R28, R14, R22 ;  /* 0x0000000e1c16722b */ /* 0x001fe20000000016 */
[----:B------:R-:W0:Y:S08]  /*1820*/  F2F.F64.F32 R24, R7 ;  /* 0x0000000700187310 */ /* 0x000e300000201800 */
[----:B------:R-:W-:Y:S01]  /*1830*/  F2F.F64.F32 R32, R3 ;  /* 0x0000000300207310 */ /* 0x000fe20000201800 */
[----:B0-----:R-:W-:-:S07]  /*1840*/  DMUL R20, R24, R20 ;  /* 0x0000001418147228 */ /* 0x001fce0000000000 */
[----:B-----5:R-:W0:Y:S01]  /*1850*/  F2F.F64.F32 R26, R0 ;  /* 0x00000000001a7310 */ /* 0x020e220000201800 */
[----:B------:R-:W-:-:S04]  /*1860*/  FSETP.NAN.AND P0, PT, R0, R0, PT ;  /* 0x000000000000720b */ /* 0x000fc80003f08000 */
[----:B------:R-:W-:Y:S01]  /*1870*/  ISETP.LE.AND P0, PT, R8, UR4, !P0 ;  /* 0x0000000408007c0c */ /* 0x000fe2000c703270 */
[----:B0-----:R-:W-:Y:S01]  /*1880*/  DFMA R26, R26, R30, R22 ;  /* 0x0000001e1a1a722b */ /* 0x001fe20000000016 */
[----:B------:R-:W-:-:S11]  /*1890*/  IMAD.WIDE.U32 R22, R5, 0x4, R16 ;  /* 0x0000000405167825 */ /* 0x000fd600078e0010 */
[----:B------:R-:W-:Y:S01]  /*18a0*/  @!P0 MOV R0, 0x7fc00000 ;  /* 0x7fc0000000008802 */ /* 0x000fe20000000f00 */
[----:B------:R-:W0:Y:S04]  /*18b0*/  @P0 F2F.F32.F64 R35, R26 ;  /* 0x0000001a00230310 */ /* 0x000e280000301000 */
[----:B------:R-:W-:Y:S04]  /*18c0*/  @!P0 STG.E desc[UR6][R22.64], R0 ;  /* 0x0000000016008986 */ /* 0x000fe8000c101906 */
[----:B0-----:R0:W-:Y:S01]  /*18d0*/  @P0 STG.E desc[UR6][R22.64], R35 ;  /* 0x0000002316000986 */ /* 0x0011e2000c101906 */
[----:B---3--:R-:W-:-:S02]  /*18e0*/  FSETP.NAN.AND P0, PT, R36, R36, PT ;  /* 0x000000242400720b */ /* 0x008fc40003f08000 */
[----:B------:R-:W-:Y:S02]  /*18f0*/  F2F.F64.F32 R36, R36 ;  /* 0x0000002400247310 */ /* 0x000fe40000201800 */
[----:B------:R-:W-:-:S06]  /*1900*/  ISETP.LE.AND P0, PT, R8, UR5, !P0 ;  /* 0x0000000508007c0c */ /* 0x000fcc000c703270 */
[----:B0-----:R-:W0:Y:S07]  /*1910*/  F2F.F64.F32 R22, R2 ;  /* 0x0000000200167310 */ /* 0x001e2e0000201800 */
[----:B------:R-:W-:Y:S01]  /*1920*/  @!P0 IMAD.MOV.U32 R35, RZ, RZ, 0x7fc00000 ;  /* 0x7fc00000ff238424 */ /* 0x000fe200078e00ff */
[-C--:B0-----:R-:W-:Y:S02]  /*1930*/  DFMA R20, R22, R10.reuse, R20 ;  /* 0x0000000a1614722b */ /* 0x081fe40000000014 */
[----:B------:R-:W-:-:S06]  /*1940*/  DMUL R10, R24, R10 ;  /* 0x0000000a180a7228 */ /* 0x000fcc0000000000 */
[-C--:B------:R-:W-:Y:S02]  /*1950*/  DFMA R20, R32, R28.reuse, R20 ;  /* 0x0000001c2014722b */ /* 0x080fe40000000014 */
[-C--:B------:R-:W-:Y:S02]  /*1960*/  DFMA R10, R22, R28.reuse, R10 ;  /* 0x0000001c160a722b */ /* 0x080fe4000000000a */
[----:B------:R-:W-:-:S04]  /*1970*/  DMUL R28, R24, R28 ;  /* 0x0000001c181c7228 */ /* 0x000fc80000000000 */
[C---:B------:R-:W-:Y:S02]  /*1980*/  DFMA R20, R26.reuse, R14, R20 ;  /* 0x0000000e1a14722b */ /* 0x040fe40000000014 */
[C---:B------:R-:W-:Y:S02]  /*1990*/  DFMA R10, R26.reuse, R32, R10 ;  /* 0x000000201a0a722b */ /* 0x040fe4000000000a */
[----:B------:R-:W-:-:S04]  /*19a0*/  DFMA R28, R26, R22, R28 ;  /* 0x000000161a1c722b */ /* 0x000fc8000000001c */
[----:B------:R-:W-:Y:S01]  /*19b0*/  DFMA R20, R36, R30, R20 ;  /* 0x0000001e2414722b */ /* 0x000fe20000000014 */
[----:B------:R-:W-:-:S05]  /*19c0*/  IMAD.WIDE.U32 R36, R9, 0x4, R16 ;  /* 0x0000000409247825 */ /* 0x000fca00078e0010 */
[----:B------:R-:W0:Y:S01]  /*19d0*/  @P0 F2F.F32.F64 R0, R20 ;  /* 0x0000001400000310 */ /* 0x000e220000301000 */
[----:B------:R1:W-:Y:S01]  /*19e0*/  @!P0 STG.E desc[UR6][R36.64], R35 ;  /* 0x0000002324008986 */ /* 0x0003e2000c101906 */
[----:B------:R-:W-:Y:S01]  /*19f0*/  DFMA R32, R20, R32, R28 ;  /* 0x000000201420722b */ /* 0x000fe2000000001c */
[----:B------:R-:W-:-:S05]  /*1a00*/  IMAD.WIDE.U32 R28, R13, 0x4, R18 ;  /* 0x000000040d1c7825 */ /* 0x000fca00078e0012 */
[----:B-1----:R-:W2:Y:S01]  /*1a10*/  LDG.E.CONSTANT R35, desc[UR6][R28.64] ;  /* 0x000000061c237981 */ /* 0x002ea2000c1e9900 */
[----:B------:R-:W-:-:S03]  /*1a20*/  DFMA R10, R20, R14, R10 ;  /* 0x0000000e140a722b */ /* 0x000fc6000000000a */
[----:B0-----:R0:W-:Y:S01]  /*1a30*/  @P0 STG.E desc[UR6][R36.64], R0 ;  /* 0x0000000024000986 */ /* 0x0011e2000c101906 */
[----:B--2---:R-:W1:Y:S04]  /*1a40*/  F2F.F64.F32 R28, R35 ;  /* 0x00000023001c7310 */ /* 0x004e680000201800 */
[----:B-1----:R-:W-:Y:S01]  /*1a50*/  DFMA R10, R28, R30, R10 ;  /* 0x0000001e1c0a722b */ /* 0x002fe2000000000a */
[----:B------:R-:W-:-:S05]  /*1a60*/  IMAD.WIDE.U32 R28, R6, 0x4, R18 ;  /* 0x00000004061c7825 */ /* 0x000fca00078e0012 */
[----:B0-----:R-:W2:Y:S01]  /*1a70*/  LDG.E.CONSTANT R0, desc[UR6][R28.64] ;  /* 0x000000061c007981 */ /* 0x001ea2000c1e9900 */
[----:B------:R-:W-:Y:S01]  /*1a80*/  UIADD3 UR5, UPT, UPT, UR4, 0x2, URZ ;  /* 0x0000000204057890 */ /* 0x000fe2000fffe0ff */
[----:B------:R-:W-:Y:S01]  /*1a90*/  FSETP.NAN.AND P0, PT, R35, R35, PT ;  /* 0x000000232300720b */ /* 0x000fe20003f08000 */
[----:B------:R-:W-:-:S04]  /*1aa0*/  DFMA R32, R10, R14, R32 ;  /* 0x0000000e0a20722b */ /* 0x000fc80000000020 */
[----:B------:R-:W-:Y:S01]  /*1ab0*/  ISETP.LE.AND P0, PT, R8, UR5, !P0 ;  /* 0x0000000508007c0c */ /* 0x000fe2000c703270 */
[----:B------:R-:W-:Y:S02]  /*1ac0*/  UIADD3 UR5, UPT, UPT, UR4, 0x3, URZ ;  /* 0x0000000304057890 */ /* 0x000fe4000fffe0ff */
[----:B------:R-:W-:-:S10]  /*1ad0*/  UIADD3 UR4, UPT, UPT, UR4, 0x4, URZ ;  /* 0x0000000404047890 */ /* 0x000fd4000fffe0ff */
[----:B------:R-:W-:Y:S01]  /*1ae0*/  @!P0 IMAD.MOV.U32 R37, RZ, RZ, 0x7fc00000 ;  /* 0x7fc00000ff258424 */ /* 0x000fe200078e00ff */
[----:B--2---:R0:W1:Y:S01]  /*1af0*/  F2F.F64.F32 R28, R0 ;  /* 0x00000000001c7310 */ /* 0x0040620000201800 */
[----:B------:R-:W-:-:S04]  /*1b00*/  FSETP.NAN.AND P1, PT, R0, R0, PT ;  /* 0x000000000000720b */ /* 0x000fc80003f28000 */
[----:B------:R-:W-:Y:S01]  /*1b10*/  ISETP.LE.AND P1, PT, R8, UR5, !P1 ;  /* 0x0000000508007c0c */ /* 0x000fe2000cf23270 */
[----:B0-----:R-:W0:Y:S01]  /*1b20*/  LDC R0, c[0x0][0x398] ;  /* 0x0000e600ff007b82 */ /* 0x001e220000000800 */
[----:B-1----:R-:W-:Y:S01]  /*1b30*/  DFMA R28, R28, R30, R32 ;  /* 0x0000001e1c1c722b */ /* 0x002fe20000000020 */
[----:B------:R-:W1:Y:S01]  /*1b40*/  @P0 F2F.F32.F64 R33, R10 ;  /* 0x0000000a00210310 */ /* 0x000e620000301000 */
[----:B------:R-:W-:-:S05]  /*1b50*/  IMAD.WIDE.U32 R30, R13, 0x4, R16 ;  /* 0x000000040d1e7825 */ /* 0x000fca00078e0010 */
[----:B------:R-:W-:Y:S04]  /*1b60*/  @!P0 STG.E desc[UR6][R30.64], R37 ;  /* 0x000000251e008986 */ /* 0x000fe8000c101906 */
[----:B------:R-:W2:Y:S01]  /*1b70*/  @P1 F2F.F32.F64 R35, R28 ;  /* 0x0000001c00231310 */ /* 0x000ea20000301000 */
[----:B-1----:R1:W-:Y:S01]  /*1b80*/  @P0 STG.E desc[UR6][R30.64], R33 ;  /* 0x000000211e000986 */ /* 0x0023e2000c101906 */
[----:B------:R-:W-:Y:S01]  /*1b90*/  ISETP.NE.AND P0, PT, R34, UR4, PT ;  /* 0x0000000422007c0c */ /* 0x000fe2000bf05270 */
[----:B0-----:R-:W-:Y:S01]  /*1ba0*/  IMAD.IADD R5, R5, 0x1, R0 ;  /* 0x0000000105057824 */ /* 0x001fe200078e0200 */
[----:B------:R-:W-:-:S03]  /*1bb0*/  @!P1 MOV R32, 0x7fc00000 ;  /* 0x7fc0000000209802 */ /* 0x000fc60000000f00 */
[----:B------:R-:W-:Y:S02]  /*1bc0*/  IMAD.IADD R5, R5, 0x1, R0 ;  /* 0x0000000105057824 */ /* 0x000fe400078e0200 */
[----:B-1----:R-:W-:Y:S01]  /*1bd0*/  IMAD.WIDE.U32 R30, R6, 0x4, R16 ;  /* 0x00000004061e7825 */ /* 0x002fe200078e0010 */
[----:B------:R-:W-:-:S04]  /*1be0*/  LEA R13, R0, R13, 0x2 ;  /* 0x0000000d000d7211 */ /* 0x000fc800078e10ff */
[----:B------:R0:W-:Y:S01]  /*1bf0*/  @!P1 STG.E desc[UR6][R30.64], R32 ;  /* 0x000000201e009986 */ /* 0x0001e2000c101906 */
[----:B------:R-:W-:-:S03]  /*1c00*/  IMAD R6, R0, 0x4, R6 ;  /* 0x0000000400067824 */ /* 0x000fc600078e0206 */
[----:B--2---:R0:W-:Y:S01]  /*1c10*/  @P1 STG.E desc[UR6][R30.64], R35 ;  /* 0x000000231e001986 */ /* 0x0041e2000c101906 */
[C---:B------:R-:W-:Y:S01]  /*1c20*/  IMAD R9, R0.reuse, 0x4, R9 ;  /* 0x0000000400097824 */ /* 0x040fe200078e0209 */
[----:B------:R-:W-:Y:S01]  /*1c30*/  LEA R5, R0, R5, 0x1 ;  /* 0x0000000500057211 */ /* 0x000fe200078e08ff */
[----:B------:R-:W-:Y:S06]  /*1c40*/  @P0 BRA `(.L_x_13) ;  /* 0xfffffff800c40947 */ /* 0x000fec000383ffff */
.L_x_12:
[----:B------:R-:W1:Y:S02]  /*1c50*/  LDC R4, c[0x0][0x39c] ;  /* 0x0000e700ff047b82 */ /* 0x000e640000000800 */
[----:B-1----:R-:W-:-:S13]  /*1c60*/  LOP3.LUT P0, R6, R4, 0x3, RZ, 0xc0, !PT ;  /* 0x0000000304067812 */ /* 0x002fda000780c0ff */
[----:B------:R-:W-:Y:S05]  /*1c70*/  @!P0 EXIT ;  /* 0x000000000000894d */ /* 0x000fea0003800000 */
[----:B------:R-:W-:Y:S02]  /*1c80*/  ISETP.NE.AND P0, PT, R6, 0x1, PT ;  /* 0x000000010600780c */ /* 0x000fe40003f05270 */
[----:B------:R-:W-:-:S04]  /*1c90*/  LOP3.LUT R4, R4, 0x1, RZ, 0xc0, !PT ;  /* 0x0000000104047812 */ /* 0x000fc800078ec0ff */
[----:B------:R-:W-:-:S07]  /*1ca0*/  ISETP.NE.U32.AND P2, PT, R4, 0x1, PT ;  /* 0x000000010400780c */ /* 0x000fce0003f45070 */
[----:B------:R-:W-:Y:S06]  /*1cb0*/  @!P0 BRA `(.L_x_14) ;  /* 0x0000000000b88947 */ /* 0x000fec0003800000 */
[----:B------:R-:W-:-:S05]  /*1cc0*/  IMAD.WIDE.U32 R36, R5, 0x4, R18 ;  /* 0x0000000405247825 */ /* 0x000fca00078e0012 */
[----:B------:R-:W3:Y:S01]  /*1cd0*/  LDG.E.CONSTANT R4, desc[UR6][R36.64] ;  /* 0x0000000624047981 */ /* 0x000ee2000c1e9900 */
[----:B------:R-:W-:-:S04]  /*1ce0*/  IMAD.IADD R6, R5, 0x1, R0 ;  /* 0x0000000105067824 */ /* 0x000fc800078e0200 */
[----:B0-----:R-:W-:-:S05]  /*1cf0*/  IMAD.WIDE.U32 R22, R6, 0x4, R18 ;  /* 0x0000000406167825 */ /* 0x001fca00078e0012 */
[----:B------:R0:W4:Y:S01]  /*1d00*/  LDG.E.CONSTANT R9, desc[UR6][R22.64] ;  /* 0x0000000616097981 */ /* 0x000122000c1e9900 */
[----:B-----5:R-:W1:Y:S01]  /*1d10*/  F2F.F64.F32 R24, R7 ;  /* 0x0000000700187310 */ /* 0x020e620000201800 */
[----:B------:R-:W-:-:S07]  /*1d20*/  VIADD R13, R34, 0x1 ;  /* 0x00000001220d7836 */ /* 0x000fce0000000000 */
[----:B------:R-:W-:Y:S01]  /*1d30*/  F2F.F64.F32 R32, R12 ;  /* 0x0000000c00207310 */ /* 0x000fe20000201800 */
[----:B-1----:R-:W-:-:S07]  /*1d40*/  DMUL R30, R26, R24 ;  /* 0x000000181a1e7228 */ /* 0x002fce0000000000 */
[----:B0-----:R-:W0:Y:S01]  /*1d50*/  F2F.F64.F32 R22, R2 ;  /* 0x0000000200167310 */ /* 0x001e220000201800 */
[----:B------:R-:W-:-:S07]  /*1d60*/  DMUL R24, R20, R24 ;  /* 0x0000001814187228 */ /* 0x000fce0000000000 */
[----:B------:R-:W1:Y:S01]  /*1d70*/  F2F.F64.F32 R26, R3 ;  /* 0x00000003001a7310 */ /* 0x000e620000201800 */
[-C--:B0-----:R-:W-:Y:S02]  /*1d80*/  DFMA R30, R20, R22.reuse, R30 ;  /* 0x00000016141e722b */ /* 0x081fe4000000001e */
[----:B------:R-:W-:Y:S01]  /*1d90*/  DFMA R24, R10, R22, R24 ;  /* 0x000000160a18722b */ /* 0x000fe20000000018 */
[----:B------:R-:W-:-:S05]  /*1da0*/  IMAD.WIDE.U32 R22, R5, 0x4, R16 ;  /* 0x0000000405167825 */ /* 0x000fca00078e0010 */
[-C--:B-1----:R-:W-:Y:S01]  /*1db0*/  DFMA R30, R10, R26.reuse, R30 ;  /* 0x0000001a0a1e722b */ /* 0x082fe2000000001e */
[----:B------:R-:W-:Y:S01]  /*1dc0*/  IMAD.IADD R5, R6, 0x1, R0 ;  /* 0x0000000106057824 */ /* 0x000fe200078e0200 */
[----:B------:R-:W-:Y:S01]  /*1dd0*/  DFMA R24, R28, R26, R24 ;  /* 0x0000001a1c18722b */ /* 0x000fe20000000018 */
[----:B------:R-:W-:Y:S01]  /*1de0*/  MOV R26, R10 ;  /* 0x0000000a001a7202 */ /* 0x000fe20000000f00 */
[----:B------:R-:W-:-:S04]  /*1df0*/  IMAD.MOV.U32 R27, RZ, RZ, R11 ;  /* 0x000000ffff1b7224 */ /* 0x000fc800078e000b */
[----:B--2---:R-:W-:Y:S01]  /*1e00*/  DFMA R30, R28, R14, R30 ;  /* 0x0000000e1c1e722b */ /* 0x004fe2000000001e */
[----:B---3--:R-:W0:Y:S01]  /*1e10*/  F2F.F64.F32 R20, R4 ;  /* 0x0000000400147310 */ /* 0x008e220000201800 */
[----:B------:R-:W-:-:S04]  /*1e20*/  FSETP.NAN.AND P0, PT, R4, R4, PT ;  /* 0x000000040400720b */ /* 0x000fc80003f08000 */
[C---:B------:R-:W-:Y:S01]  /*1e30*/  ISETP.GE.AND P0, PT, R34.reuse, R8, !P0 ;  /* 0x000000082200720c */ /* 0x040fe20004706270 */
[----:B------:R-:W-:Y:S01]  /*1e40*/  VIADD R34, R34, 0x2 ;  /* 0x0000000222227836 */ /* 0x000fe20000000000 */
[----:B----4-:R-:W-:-:S04]  /*1e50*/  FSETP.NAN.AND P1, PT, R9, R9, PT ;  /* 0x000000090900720b */ /* 0x010fc80003f28000 */
[----:B------:R-:W-:Y:S01]  /*1e60*/  ISETP.GE.AND P1, PT, R13, R8, !P1 ;  /* 0x000000080d00720c */ /* 0x000fe20004f26270 */
[----:B0-----:R-:W-:Y:S01]  /*1e70*/  DFMA R30, R20, R32, R30 ;  /* 0x00000020141e722b */ /* 0x001fe2000000001e */
[----:B------:R0:W1:Y:S05]  /*1e80*/  F2F.F64.F32 R20, R9 ;  /* 0x0000000900147310 */ /* 0x00006a0000201800 */
[----:B------:R-:W-:Y:S02]  /*1e90*/  @!P0 MOV R37, 0x7fc00000 ;  /* 0x7fc0000000258802 */ /* 0x000fe40000000f00 */
[----:B------:R-:W-:-:S03]  /*1ea0*/  DFMA R24, R30, R14, R24 ;  /* 0x0000000e1e18722b */ /* 0x000fc60000000018 */
[----:B------:R3:W-:Y:S01]  /*1eb0*/  @!P0 STG.E desc[UR6][R22.64], R37 ;  /* 0x0000002516008986 */ /* 0x0007e2000c101906 */
[----:B------:R-:W2:Y:S01]  /*1ec0*/  @P0 F2F.F32.F64 R13, R30 ;  /* 0x0000001e000d0310 */ /* 0x000ea20000301000 */
[----:B------:R-:W-:Y:S01]  /*1ed0*/  IMAD.MOV.U32 R10, RZ, RZ, R30 ;  /* 0x000000ffff0a7224 */ /* 0x000fe200078e001e */
[----:B------:R-:W-:Y:S01]  /*1ee0*/  MOV R11, R31 ;  /* 0x0000001f000b7202 */ /* 0x000fe20000000f00 */
[----:B0-----:R-:W-:Y:S01]  /*1ef0*/  @!P1 IMAD.MOV.U32 R9, RZ, RZ, 0x7fc00000 ;  /* 0x7fc00000ff099424 */ /* 0x001fe200078e00ff */
[----:B-1----:R-:W-:Y:S01]  /*1f00*/  DFMA R32, R20, R32, R24 ;  /* 0x000000201420722b */ /* 0x002fe20000000018 */
[----:B------:R-:W-:Y:S01]  /*1f10*/  IMAD.WIDE.U32 R24, R6, 0x4, R16 ;  /* 0x0000000406187825 */ /* 0x000fe200078e0010 */
[----:B------:R-:W-:-:S04]  /*1f20*/  MOV R21, R29 ;  /* 0x0000001d00157202 */ /* 0x000fc80000000f00 */
[----:B------:R-:W0:Y:S01]  /*1f30*/  @P1 F2F.F32.F64 R35, R32 ;  /* 0x0000002000231310 */ /* 0x000e220000301000 */
[----:B------:R-:W-:Y:S01]  /*1f40*/  IMAD.MOV.U32 R20, RZ, RZ, R28 ;  /* 0x000000ffff147224 */ /* 0x000fe200078e001c */
[----:B--2---:R3:W-:Y:S02]  /*1f50*/  @P0 STG.E desc[UR6][R22.64], R13 ;  /* 0x0000000d16000986 */ /* 0x0047e4000c101906 */
[----:B------:R-:W-:Y:S02]  /*1f60*/  IMAD.MOV.U32 R28, RZ, RZ, R32 ;  /* 0x000000ffff1c7224 */ /* 0x000fe400078e0020 */
[----:B------:R3:W-:Y:S01]  /*1f70*/  @!P1 STG.E desc[UR6][R24.64], R9 ;  /* 0x0000000918009986 */ /* 0x0007e2000c101906 */
[----:B------:R-:W-:-:S03]  /*1f80*/  IMAD.MOV.U32 R29, RZ, RZ, R33 ;  /* 0x000000ffff1d7224 */ /* 0x000fc600078e0021 */
[----:B0-----:R3:W-:Y:S04]  /*1f90*/  @P1 STG.E desc[UR6][R24.64], R35 ;  /* 0x0000002318001986 */ /* 0x0017e8000c101906 */
.L_x_14:
[----:B------:R-:W-:Y:S05]  /*1fa0*/  @P2 EXIT ;  /* 0x000000000000294d */ /* 0x000fea0003800000 */
[----:B------:R-:W-:-:S06]  /*1fb0*/  IMAD.WIDE.U32 R18, R5, 0x4, R18 ;  /* 0x0000000405127825 */ /* 0x000fcc00078e0012 */
[----:B------:R-:W4:Y:S01]  /*1fc0*/  LDG.E.CONSTANT R18, desc[UR6][R18.64] ;  /* 0x0000000612127981 */ /* 0x000f22000c1e9900 */
[----:B0--3-5:R-:W0:Y:S08]  /*1fd0*/  F2F.F64.F32 R22, R7 ;  /* 0x0000000700167310 */ /* 0x029e300000201800 */
[----:B------:R-:W1:Y:S01]  /*1fe0*/  F2F.F64.F32 R24, R2 ;  /* 0x0000000200187310 */ /* 0x000e620000201800 */
[----:B0-----:R-:W-:-:S07]  /*1ff0*/  DMUL R22, R22, R26 ;  /* 0x0000001a16167228 */ /* 0x001fce0000000000 */
[----:B------:R-:W-:Y:S01]  /*2000*/  F2F.F64.F32 R12, R12 ;  /* 0x0000000c000c7310 */ /* 0x000fe20000201800 */
[----:B-1----:R-:W-:-:S07]  /*2010*/  DFMA R22, R24, R20, R22 ;  /* 0x000000141816722b */ /* 0x002fce0000000016 */
[----:B------:R-:W0:Y:S02]  /*2020*/  F2F.F64.F32 R26, R3 ;  /* 0x00000003001a7310 */ /* 0x000e240000201800 */
[----:B0-----:R-:W-:-:S08]  /*2030*/  DFMA R22, R26, R10, R22 ;  /* 0x0000000a1a16722b */ /* 0x001fd00000000016 */
[----:B--2---:R-:W-:Y:S01]  /*2040*/  DFMA R22, R28, R14, R22 ;  /* 0x0000000e1c16722b */ /* 0x004fe20000000016 */
[----:B----4-:R-:W-:-:S04]  /*2050*/  FSETP.NAN.AND P0, PT, R18, R18, PT ;  /* 0x000000121200720b */ /* 0x010fc80003f08000 */
[----:B------:R-:W-:Y:S02]  /*2060*/  ISETP.GE.AND P0, PT, R34, R8, !P0 ;  /* 0x000000082200720c */ /* 0x000fe40004706270 */
[----:B------:R-:W0:Y:S11]  /*2070*/  F2F.F64.F32 R8, R18 ;  /* 0x0000001200087310 */ /* 0x000e360000201800 */
[----:B------:R-:W-:Y:S01]  /*2080*/  @!P0 MOV R11, 0x7fc00000 ;  /* 0x7fc00000000b8802 */ /* 0x000fe20000000f00 */
[----:B------:R-:W-:Y:S01]  /*2090*/  @!P0 IMAD.WIDE.U32 R6, R5, 0x4, R16 ;  /* 0x0000000405068825 */ /* 0x000fe200078e0010 */
[----:B0-----:R-:W-:-:S04]  /*20a0*/  DFMA R8, R8, R12, R22 ;  /* 0x0000000c0808722b */ /* 0x001fc80000000016 */
[----:B------:R0:W-:Y:S01]  /*20b0*/  @!P0 STG.E desc[UR6][R6.64], R11 ;  /* 0x0000000b06008986 */ /* 0x0001e2000c101906 */
[----:B------:R-:W-:Y:S06]  /*20c0*/  @!P0 EXIT ;  /* 0x000000000000894d */ /* 0x000fec0003800000 */
[----:B------:R-:W1:Y:S01]  /*20d0*/  F2F.F32.F64 R9, R8 ;  /* 0x0000000800097310 */ /* 0x000e620000301000 */
[----:B------:R-:W-:-:S05]  /*20e0*/  IMAD.WIDE.U32 R16, R5, 0x4, R16 ;  /* 0x0000000405107825 */ /* 0x000fca00078e0010 */
[----:B-1----:R-:W-:Y:S01]  /*20f0*/  STG.E desc[UR6][R16.64], R9 ;  /* 0x0000000910007986 */ /* 0x002fe2000c101906 */
[----:B------:R-:W-:Y:S05]  /*2100*/  EXIT ;  /* 0x000000000000794d */ /* 0x000fea0003800000 */
.L_x_6:
[----:B------:R-:W-:Y:S01]  /*2110*/  ISETP.GE.U32.AND P0, PT, R6, 0x8, PT ;  /* 0x000000080600780c */ /* 0x000fe20003f06070 */
[----:B------:R-:W-:Y:S01]  /*2120*/  IMAD.MOV.U32 R9, RZ, RZ, RZ ;  /* 0x000000ffff097224 */ /* 0x000fe200078e00ff */
[----:B------:R-:W-:Y:S01]  /*2130*/  VIMNMX R2, PT, PT, R5, R8, !PT ;  /* 0x0000000805027248 */ /* 0x000fe20007fe0100 */
[----:B------:R-:W-:Y:S01]  /*2140*/  IMAD.MOV.U32 R7, RZ, RZ, RZ ;  /* 0x000000ffff077224 */ /* 0x000fe200078e00ff */
[----:B------:R-:W-:Y:S02]  /*2150*/  CS2R R20, SRZ ;  /* 0x0000000000147805 */ /* 0x000fe4000001ff00 */
[----:B------:R-:W-:-:S07]  /*2160*/  CS2R R26, SRZ ;  /* 0x00000000001a7805 */ /* 0x000fce000001ff00 */
[----:B------:R-:W-:Y:S05]  /*2170*/  @!P0 BRA `(.L_x_15) ;  /* 0x00000008003c8947 */ /* 0x000fea0003800000 */
[----:B------:R-:W1:Y:S01]  /*2180*/  LDC R5, c[0x0][0x398] ;  /* 0x0000e600ff057b82 */ /* 0x000e620000000800 */
[----:B------:R3:W4:Y:S01]  /*2190*/  F2F.F64.F32 R24, R3 ;  /* 0x0000000300187310 */ /* 0x0007220000201800 */
[----:B------:R-:W-:Y:S01]  /*21a0*/  LOP3.LUT R9, R6, 0x7ffffff8, RZ, 0xc0, !PT ;  /* 0x7ffffff806097812 */ /* 0x000fe200078ec0ff */
[C---:B------:R-:W-:Y:S01]  /*21b0*/  IMAD R6, R0.reuse, 0x7, RZ ;  /* 0x0000000700067824 */ /* 0x040fe200078e02ff */
[C---:B------:R-:W-:Y:S01]  /*21c0*/  SHF.L.U32 R11, R0.reuse, 0x1, RZ ;  /* 0x00000001000b7819 */ /* 0x040fe200000006ff */
[C---:B------:R-:W-:Y:S01]  /*21d0*/  IMAD R10, R0.reuse, 0x3, RZ ;  /* 0x00000003000a7824 */ /* 0x040fe200078e02ff */
[----:B------:R-:W-:Y:S01]  /*21e0*/  CS2R R20, SRZ ;  /* 0x0000000000147805 */ /* 0x000fe2000001ff00 */
[C---:B------:R-:W-:Y:S01]  /*21f0*/  IMAD.SHL.U32 R30, R0.reuse, 0x4, RZ ;  /* 0x00000004001e7824 */ /* 0x040fe200078e00ff */
[----:B------:R-:W-:Y:S01]  /*2200*/  UMOV UR4, URZ ;  /* 0x000000ff00047c82 */ /* 0x000fe20008000000 */
[C---:B------:R-:W-:Y:S02]  /*2210*/  IMAD R13, R0.reuse, 0x5, RZ ;  /* 0x00000005000d7824 */ /* 0x040fe400078e02ff */
[----:B------:R-:W-:-:S02]  /*2220*/  IMAD R8, R0, 0x6, RZ ;  /* 0x0000000600087824 */ /* 0x000fc400078e02ff */
[----:B---3--:R-:W-:-:S07]  /*2230*/  IMAD.MOV.U32 R7, RZ, RZ, RZ ;  /* 0x000000ffff077224 */ /* 0x008fce00078e00ff */
.L_x_16:
[----:B0--3--:R-:W-:-:S05]  /*2240*/  IMAD.WIDE.U32 R22, R7, 0x4, R18 ;  /* 0x0000000407167825 */ /* 0x009fca00078e0012 */
[----:B------:R0:W3:Y:S01]  /*2250*/  LDG.E.CONSTANT R31, desc[UR6][R22.64] ;  /* 0x00000006161f7981 */ /* 0x0000e2000c1e9900 */
[----:B-1----:R-:W-:-:S06]  /*2260*/  IMAD.WIDE.U32 R28, R5, 0x4, R18 ;  /* 0x00000004051c7825 */ /* 0x002fcc00078e0012 */
[----:B------:R-:W5:Y:S01]  /*2270*/  LDG.E.CONSTANT R28, desc[UR6][R28.64] ;  /* 0x000000061c1c7981 */ /* 0x000f62000c1e9900 */
[----:B0-----:R-:W-:-:S05]  /*2280*/  IMAD.WIDE.U32 R22, R11, 0x4, R18 ;  /* 0x000000040b167825 */ /* 0x001fca00078e0012 */
[----:B------:R0:W5:Y:S02]  /*2290*/  LDG.E.CONSTANT R29, desc[UR6][R22.64] ;  /* 0x00000006161d7981 */ /* 0x000164000c1e9900 */
[----:B0-----:R-:W-:-:S05]  /*22a0*/  IMAD.WIDE.U32 R22, R10, 0x4, R18 ;  /* 0x000000040a167825 */ /* 0x001fca00078e0012 */
[----:B------:R0:W5:Y:S01]  /*22b0*/  LDG.E.CONSTANT R0, desc[UR6][R22.64] ;  /* 0x0000000616007981 */ /* 0x000162000c1e9900 */
[----:B----4-:R-:W-:Y:S01]  /*22c0*/  DMUL R20, R24, R20 ;  /* 0x0000001418147228 */ /* 0x010fe20000000000 */
[----:B------:R-:W-:-:S07]  /*22d0*/  UIADD3 UR5, UPT, UPT, UR4, 0x1, URZ ;  /* 0x0000000104057890 */ /* 0x000fce000fffe0ff */
[----:B--2---:R-:W-:Y:S01]  /*22e0*/  DFMA R20, R26, R14, R20 ;  /* 0x0000000e1a14722b */ /* 0x004fe20000000014 */
[----:B0-----:R-:W-:Y:S01]  /*22f0*/  F2F.F64.F32 R22, R12 ;  /* 0x0000000c00167310 */ /* 0x001fe20000201800 */
[----:B------:R-:W-:-:S07]  /*2300*/  DMUL R26, R24, R26 ;  /* 0x0000001a181a7228 */ /* 0x000fce0000000000 */
[----:B------:R-:W-:Y:S08]  /*2310*/  F2F.F64.F32 R14, R4 ;  /* 0x00000004000e7310 */ /* 0x000ff00000201800 */
[----:B---3--:R-:W0:Y:S01]  /*2320*/  F2F.F64.F32 R32, R31 ;  /* 0x0000001f00207310 */ /* 0x008e220000201800 */
[----:B------:R-:W-:-:S04]  /*2330*/  FSETP.NAN.AND P0, PT, R31, R31, PT ;  /* 0x0000001f1f00720b */ /* 0x000fc80003f08000 */
[----:B------:R-:W-:Y:S01]  /*2340*/  ISETP.LE.AND P0, PT, R2, UR4, !P0 ;  /* 0x0000000402007c0c */ /* 0x000fe2000c703270 */
[----:B0-----:R-:W-:Y:S01]  /*2350*/  DFMA R20, R32, R22, R20 ;  /* 0x000000162014722b */ /* 0x001fe20000000014 */
[----:B------:R-:W-:-:S11]  /*2360*/  IMAD.WIDE.U32 R32, R7, 0x4, R16 ;  /* 0x0000000407207825 */ /* 0x000fd600078e0010 */
[----:B------:R-:W-:Y:S02]  /*2370*/  @!P0 MOV R37, 0x7fc00000 ;  /* 0x7fc0000000258802 */ /* 0x000fe40000000f00 */
[----:B-----5:R-:W-:Y:S01]  /*2380*/  FSETP.NAN.AND P1, PT, R29, R29, PT ;  /* 0x0000001d1d00720b */ /* 0x020fe20003f28000 */
[----:B------:R-:W0:Y:S02]  /*2390*/  @P0 F2F.F32.F64 R35, R20 ;  /* 0x0000001400230310 */ /* 0x000e240000301000 */
[----:B------:R-:W-:Y:S01]  /*23a0*/  @!P0 STG.E desc[UR6][R32.64], R37 ;  /* 0x0000002520008986 */ /* 0x000fe2000c101906 */
[----:B------:R-:W-:-:S03]  /*23b0*/  DFMA R26, R20, R14, R26 ;  /* 0x0000000e141a722b */ /* 0x000fc6000000001a */
[----:B0-----:R0:W-:Y:S01]  /*23c0*/  @P0 STG.E desc[UR6][R32.64], R35 ;  /* 0x0000002320000986 */ /* 0x0011e2000c101906 */
[----:B------:R-:W-:-:S04]  /*23d0*/  FSETP.NAN.AND P0, PT, R28, R28, PT ;  /* 0x0000001c1c00720b */ /* 0x000fc80003f08000 */
[C---:B------:R-:W-:Y:S01]  /*23e0*/  ISETP.LE.AND P0, PT, R2.reuse, UR5, !P0 ;  /* 0x0000000502007c0c */ /* 0x040fe2000c703270 */
[----:B------:R-:W-:Y:S01]  /*23f0*/  UIADD3 UR5, UPT, UPT, UR4, 0x2, URZ ;  /* 0x0000000204057890 */ /* 0x000fe2000fffe0ff */
[----:B0-----:R-:W0:Y:S05]  /*2400*/  F2F.F64.F32 R32, R28 ;  /* 0x0000001c00207310 */ /* 0x001e2a0000201800 */
[----:B------:R-:W-:Y:S01]  /*2410*/  ISETP.LE.AND P1, PT, R2, UR5, !P1 ;  /* 0x0000000502007c0c */ /* 0x000fe2000cf23270 */
[----:B0-----:R-:W-:Y:S02]  /*2420*/  DFMA R26, R32, R22, R26 ;  /* 0x00000016201a722b */ /* 0x001fe4000000001a */
[----:B------:R-:W-:Y:S01]  /*2430*/  DMUL R32, R20, R24 ;  /* 0x0000001814207228 */ /* 0x000fe20000000000 */
[----:B------:R0:W1:Y:S07]  /*2440*/  F2F.F64.F32 R20, R29 ;  /* 0x0000001d00147310 */ /* 0x00006e0000201800 */
[----:B0-----:R-:W-:Y:S01]  /*2450*/  DFMA R28, R26, R14, R32 ;  /* 0x0000000e1a1c722b */ /* 0x001fe20000000020 */
[----:B------:R-:W-:Y:S01]  /*2460*/  IMAD.WIDE.U32 R32, R30, 0x4, R18 ;  /* 0x000000041e207825 */ /* 0x000fe200078e0012 */
[----:B------:R-:W0:Y:S05]  /*2470*/  @P0 F2F.F32.F64 R31, R26 ;  /* 0x0000001a001f0310 */ /* 0x000e2a0000301000 */
[----:B------:R-:W2:Y:S01]  /*2480*/  LDG.E.CONSTANT R33, desc[UR6][R32.64] ;  /* 0x0000000620217981 */ /* 0x000ea2000c1e9900 */
[----:B-1----:R-:W-:Y:S01]  /*2490*/  DFMA R20, R20, R22, R28 ;  /* 0x000000161414722b */ /* 0x002fe2000000001c */
[----:B------:R-:W-:Y:S01]  /*24a0*/  @!P0 IMAD.MOV.U32 R35, RZ, RZ, 0x7fc00000 ;  /* 0x7fc00000ff238424 */ /* 0x000fe200078e00ff */
[----:B------:R-:W-:Y:S01]  /*24b0*/  UIADD3 UR5, UPT, UPT, UR4, 0x3, URZ ;  /* 0x0000000304057890 */ /* 0x000fe2000fffe0ff */
[----:B------:R-:W-:-:S03]  /*24c0*/  IMAD.WIDE.U32 R28, R5, 0x4, R16 ;  /* 0x00000004051c7825 */ /* 0x000fc600078e0010 */
[----:B------:R-:W1:Y:S01]  /*24d0*/  @P1 F2F.F32.F64 R37, R20 ;  /* 0x0000001400251310 */ /* 0x000e620000301000 */
[----:B------:R-:W-:Y:S01]  /*24e0*/  @!P1 IMAD.MOV.U32 R36, RZ, RZ, 0x7fc00000 ;  /* 0x7fc00000ff249424 */ /* 0x000fe200078e00ff */
[----:B------:R3:W-:Y:S04]  /*24f0*/  @!P0 STG.E desc[UR6][R28.64], R35 ;  /* 0x000000231c008986 */ /* 0x0007e8000c101906 */
[----:B0-----:R0:W-:Y:S01]  /*2500*/  @P0 STG.E desc[UR6][R28.64], R31 ;  /* 0x0000001f1c000986 */ /* 0x0011e2000c101906 */
[----:B------:R-:W-:-:S04]  /*2510*/  FSETP.NAN.AND P0, PT, R0, R0, PT ;  /* 0x000000000000720b */ /* 0x000fc80003f08000 */
[----:B------:R-:W-:Y:S01]  /*2520*/  ISETP.LE.AND P0, PT, R2, UR5, !P0 ;  /* 0x0000000502007c0c */ /* 0x000fe2000c703270 */
[----:B---3--:R-:W-:-:S04]  /*2530*/  IMAD.WIDE.U32 R34, R13, 0x4, R18 ;  /* 0x000000040d227825 */ /* 0x008fc800078e0012 */
[----:B0-----:R-:W-:Y:S01]  /*2540*/  IMAD.WIDE.U32 R28, R11, 0x4, R16 ;  /* 0x000000040b1c7825 */ /* 0x001fe200078e0010 */
[----:B------:R0:W3:Y:S04]  /*2550*/  LDG.E.CONSTANT R32, desc[UR6][R34.64] ;  /* 0x0000000622207981 */ /* 0x0000e8000c1e9900 */
[----:B------:R-:W-:Y:S04]  /*2560*/  @!P1 STG.E desc[UR6][R28.64], R36 ;  /* 0x000000241c009986 */ /* 0x000fe8000c101906 */
[----:B-1----:R1:W-:Y:S02]  /*2570*/  @P1 STG.E desc[UR6][R28.64], R37 ;  /* 0x000000251c001986 */ /* 0x0023e4000c101906 */
[----:B-1----:R-:W-:Y:S01]  /*2580*/  DMUL R28, R26, R24 ;  /* 0x000000181a1c7228 */ /* 0x002fe20000000000 */
[----:B------:R-:W1:Y:S07]  /*2590*/  F2F.F64.F32 R26, R0 ;  /* 0x00000000001a7310 */ /* 0x000e6e0000201800 */
[----:B------:R-:W-:Y:S01]  /*25a0*/  DFMA R28, R20, R14, R28 ;  /* 0x0000000e141c722b */ /* 0x000fe2000000001c */
[----:B0-----:R-:W-:Y:S01]  /*25b0*/  IMAD.WIDE.U32 R34, R8, 0x4, R18 ;  /* 0x0000000408227825 */ /* 0x001fe200078e0012 */
[----:B------:R-:W-:-:S04]  /*25c0*/  @!P0 MOV R36, 0x7fc00000 ;  /* 0x7fc0000000248802 */ /* 0x000fc80000000f00 */
[----:B------:R-:W4:Y:S02]  /*25d0*/  LDG.E.CONSTANT R31, desc[UR6][R34.64] ;  /* 0x00000006221f7981 */ /* 0x000f24000c1e9900 */
[----:B-1----:R-:W-:-:S06]  /*25e0*/  DFMA R28, R26, R22, R28 ;  /* 0x000000161a1c722b */ /* 0x002fcc000000001c */
[----:B------:R-:W0:Y:S01]  /*25f0*/  @P0 F2F.F32.F64 R37, R28 ;  /* 0x0000001c00250310 */ /* 0x000e220000301000 */
[----:B------:R-:W-:-:S05]  /*2600*/  IMAD.WIDE.U32 R26, R10, 0x4, R16 ;  /* 0x000000040a1a7825 */ /* 0x000fca00078e0010 */
[----:B------:R-:W-:Y:S04]  /*2610*/  @!P0 STG.E desc[UR6][R26.64], R36 ;  /* 0x000000241a008986 */ /* 0x000fe8000c101906 */
[----:B0-----:R0:W-:Y:S02]  /*2620*/  @P0 STG.E desc[UR6][R26.64], R37 ;  /* 0x000000251a000986 */ /* 0x0011e4000c101906 */
[----:B0-----:R-:W-:-:S05]  /*2630*/  IMAD.WIDE.U32 R26, R6, 0x4, R18 ;  /* 0x00000004061a7825 */ /* 0x001fca00078e0012 */
[----:B------:R2:W5:Y:S01]  /*2640*/  LDG.E.CONSTANT R0, desc[UR6][R26.64] ;  /* 0x000000061a007981 */ /* 0x000562000c1e9900 */
[----:B------:R-:W-:Y:S01]  /*2650*/  DMUL R20, R20, R24 ;  /* 0x0000001814147228 */ /* 0x000fe20000000000 */
[----:B------:R-:W-:-:S07]  /*2660*/  UIADD3 UR5, UPT, UPT, UR4, 0x4, URZ ;  /* 0x0000000404057890 */ /* 0x000fce000fffe0ff */
[C---:B------:R-:W-:Y:S02]  /*2670*/  DFMA R20, R28.reuse, R14, R20 ;  /* 0x0000000e1c14722b */ /* 0x040fe40000000014 */
[----:B------:R-:W-:Y:S01]  /*2680*/  DMUL R28, R28, R24 ;  /* 0x000000181c1c7228 */ /* 0x000fe20000000000 */
[----:B--2---:R-:W0:Y:S01]  /*2690*/  F2F.F64.F32 R26, R33 ;  /* 0x00000021001a7310 */ /* 0x004e220000201800 */
[----:B------:R-:W-:-:S04]  /*26a0*/  FSETP.NAN.AND P0, PT, R33, R33, PT ;  /* 0x000000212100720b */ /* 0x000fc80003f08000 */
[----:B------:R-:W-:Y:S01]  /*26b0*/  ISETP.LE.AND P0, PT, R2, UR5, !P0 ;  /* 0x0000000502007c0c */ /* 0x000fe2000c703270 */
[----:B0-----:R-:W-:-:S12]  /*26c0*/  DFMA R20, R26, R22, R20 ;  /* 0x000000161a14722b */ /* 0x001fd80000000014 */
[----:B------:R-:W0:Y:S01]  /*26d0*/  @P0 F2F.F32.F64 R35, R20 ;  /* 0x0000001400230310 */ /* 0x000e220000301000 */
[----:B------:R-:W-:Y:S02]  /*26e0*/  @!P0 IMAD.MOV.U32 R34, RZ, RZ, 0x7fc00000 ;  /* 0x7fc00000ff228424 */ /* 0x000fe400078e00ff */
[----:B------:R-:W-:-:S05]  /*26f0*/  IMAD.WIDE.U32 R26, R30, 0x4, R16 ;  /* 0x000000041e1a7825 */ /* 0x000fca00078e0010 */
[----:B------:R-:W-:Y:S04]  /*2700*/  @!P0 STG.E desc[UR6][R26.64], R34 ;  /* 0x000000221a008986 */ /* 0x000fe8000c101906 */
[----:B0-----:R3:W-:Y:S01]  /*2710*/  @P0 STG.E desc[UR6][R26.64], R35 ;  /* 0x000000231a000986 */ /* 0x0017e2000c101906 */
[C---:B------:R-:W-:Y:S01]  /*2720*/  DFMA R28, R20.reuse, R14, R28 ;  /* 0x0000000e141c722b */ /* 0x040fe2000000001c */
[----:B---3--:R-:W0:Y:S01]  /*2730*/  F2F.F64.F32 R26, R32 ;  /* 0x00000020001a7310 */ /* 0x008e220000201800 */
[----:B------:R-:W-:-:S06]  /*2740*/  DMUL R20, R20, R24 ;  /* 0x0000001814147228 */ /* 0x000fcc0000000000 */
[----:B0-----:R-:W-:Y:S01]  /*2750*/  DFMA R28, R26, R22, R28 ;  /* 0x000000161a1c722b */ /* 0x001fe2000000001c */
[----:B----4-:R-:W0:Y:S07]  /*2760*/  F2F.F64.F32 R26, R31 ;  /* 0x0000001f001a7310 */ /* 0x010e2e0000201800 */
[----:B------:R-:W-:Y:S01]  /*2770*/  DFMA R20, R28, R14, R20 ;  /* 0x0000000e1c14722b */ /* 0x000fe20000000014 */
[----:B------:R-:W-:Y:S01]  /*2780*/  UIADD3 UR5, UPT, UPT, UR4, 0x5, URZ ;  /* 0x0000000504057890 */ /* 0x000fe2000fffe0ff */
[----:B------:R-:W-:-:S06]  /*2790*/  FSETP.NAN.AND P0, PT, R32, R32, PT ;  /* 0x000000202000720b */ /* 0x000fcc0003f08000 */
[----:B0-----:R-:W-:Y:S01]  /*27a0*/  DFMA R20, R26, R22, R20 ;  /* 0x000000161a14722b */ /* 0x001fe20000000014 */
[----:B------:R-:W-:Y:S01]  /*27b0*/  ISETP.LE.AND P0, PT, R2, UR5, !P0 ;  /* 0x0000000502007c0c */ /* 0x000fe2000c703270 */
[----:B------:R-:W-:Y:S01]  /*27c0*/  UIADD3 UR5, UPT, UPT, UR4, 0x6, URZ ;  /* 0x0000000604057890 */ /* 0x000fe2000fffe0ff */
[----:B------:R-:W-:Y:S01]  /*27d0*/  FSETP.NAN.AND P1, PT, R31, R31, PT ;  /* 0x0000001f1f00720b */ /* 0x000fe20003f28000 */
[----:B------:R-:W-:Y:S01]  /*27e0*/  DMUL R32, R28, R24 ;  /* 0x000000181c207228 */ /* 0x000fe20000000000 */
[----:B-----5:R0:W1:Y:S01]  /*27f0*/  F2F.F64.F32 R26, R0 ;  /* 0x00000000001a7310 */ /* 0x0200620000201800 */
[----:B------:R-:W-:Y:S02]  /*2800*/  FSETP.NAN.AND P2, PT, R0, R0, PT ;  /* 0x000000000000720b */ /* 0x000fe40003f48000 */
[----:B0-----:R-:W0:Y:S01]  /*2810*/  LDC R0, c[0x0][0x398] ;  /* 0x0000e600ff007b82 */ /* 0x001e220000000800 */
[----:B------:R-:W-:Y:S01]  /*2820*/  ISETP.LE.AND P1, PT, R2, UR5, !P1 ;  /* 0x0000000502007c0c */ /* 0x000fe2000cf23270 */
[----:B------:R-:W-:-:S04]  /*2830*/  UIADD3 UR5, UPT, UPT, UR4, 0x7, URZ ;  /* 0x0000000704057890 */ /* 0x000fc8000fffe0ff */
[----:B------:R2:W3:Y:S02]  /*2840*/  @P0 F2F.F32.F64 R31, R28 ;  /* 0x0000001c001f0310 */ /* 0x0004e40000301000 */
[----:B------:R-:W-:Y:S01]  /*2850*/  ISETP.LE.AND P2, PT, R2, UR5, !P2 ;  /* 0x0000000502007c0c */ /* 0x000fe2000d743270 */
[----:B--2---:R-:W-:-:S05]  /*2860*/  DFMA R28, R20, R14, R32 ;  /* 0x0000000e141c722b */ /* 0x004fca0000000020 */
[----:B------:R-:W2:Y:S01]  /*2870*/  @P1 F2F.F32.F64 R33, R20 ;  /* 0x0000001400211310 */ /* 0x000ea20000301000 */
[----:B------:R-:W-:Y:S01]  /*2880*/  @!P0 IMAD.MOV.U32 R35, RZ, RZ, 0x7fc00000 ;  /* 0x7fc00000ff238424 */ /* 0x000fe200078e00ff */
[----:B------:R-:W-:Y:S01]  /*2890*/  UIADD3 UR4, UPT, UPT, UR4, 0x8, URZ ;  /* 0x0000000804047890 */ /* 0x000fe2000fffe0ff */
[----:B0-----:R-:W-:Y:S01]  /*28a0*/  IMAD.IADD R7, R7, 0x1, R0 ;  /* 0x0000000107077824 */ /* 0x001fe200078e0200 */
[----:B-1----:R-:W-:Y:S01]  /*28b0*/  DFMA R26, R26, R22, R28 ;  /* 0x000000161a1a722b */ /* 0x002fe2000000001c */
[----:B------:R-:W-:-:S04]  /*28c0*/  IMAD.WIDE.U32 R22, R13, 0x4, R16 ;  /* 0x000000040d167825 */ /* 0x000fc800078e0010 */
[--C-:B------:R-:W-:Y:S01]  /*28d0*/  IMAD.IADD R7, R7, 0x1, R0.reuse ;  /* 0x0000000107077824 */ /* 0x100fe200078e0200 */
[----:B------:R-:W-:Y:S01]  /*28e0*/  @!P0 STG.E desc[UR6][R22.64], R35 ;  /* 0x0000002316008986 */ /* 0x000fe2000c101906 */
[----:B------:R-:W0:Y:S03]  /*28f0*/  @P2 F2F.F32.F64 R29, R26 ;  /* 0x0000001a001d2310 */ /* 0x000e260000301000 */
[----:B------:R-:W-:Y:S01]  /*2900*/  IADD3 R7, PT, PT, R7, R0, RZ ;  /* 0x0000000007077210 */ /* 0x000fe20007ffe0ff */
[----:B---3--:R1:W-:Y:S01]  /*2910*/  @P0 STG.E desc[UR6][R22.64], R31 ;  /* 0x0000001f16000986 */ /* 0x0083e2000c101906 */
[----:B------:R-:W-:Y:S02]  /*2920*/  @!P1 MOV R37, 0x7fc00000 ;  /* 0x7fc0000000259802 */ /* 0x000fe40000000f00 */
[----:B------:R-:W-:Y:S01]  /*2930*/  ISETP.NE.AND P0, PT, R9, UR4, PT ;  /* 0x0000000409007c0c */ /* 0x000fe2000bf05270 */
[----:B------:R-:W-:Y:S01]  /*2940*/  IMAD.IADD R7, R7, 0x1, R0 ;  /* 0x0000000107077824 */ /* 0x000fe200078e0200 */
[----:B------:R-:W-:Y:S01]  /*2950*/  @!P2 MOV R28, 0x7fc00000 ;  /* 0x7fc00000001ca802 */ /* 0x000fe20000000f00 */
[----:B-1----:R-:W-:-:S03]  /*2960*/  IMAD.WIDE.U32 R22, R8, 0x4, R16 ;  /* 0x0000000408167825 */ /* 0x002fc600078e0010 */
[----:B------:R-:W-:Y:S02]  /*2970*/  IADD3 R7, PT, PT, R7, R0, RZ ;  /* 0x0000000007077210 */ /* 0x000fe40007ffe0ff */
[----:B------:R-:W-:Y:S04]  /*2980*/  @!P1 STG.E desc[UR6][R22.64], R37 ;  /* 0x0000002516009986 */ /* 0x000fe8000c101906 */
[----:B--2---:R1:W-:Y:S01]  /*2990*/  @P1 STG.E desc[UR6][R22.64], R33 ;  /* 0x0000002116001986 */ /* 0x0043e2000c101906 */
[----:B------:R-:W-:Y:S01]  /*29a0*/  IMAD.IADD R7, R7, 0x1, R0 ;  /* 0x0000000107077824 */ /* 0x000fe200078e0200 */
[C---:B------:R-:W-:Y:S01]  /*29b0*/  LEA R11, R0.reuse, R11, 0x3 ;  /* 0x0000000b000b7211 */ /* 0x040fe200078e18ff */
[----:B------:R-:W-:Y:S02]  /*29c0*/  IMAD R10, R0, 0x8, R10 ;  /* 0x00000008000a7824 */ /* 0x000fe400078e020a */
[----:B-1----:R-:W-:Y:S01]  /*29d0*/  IMAD.WIDE.U32 R22, R6, 0x4, R16 ;  /* 0x0000000406167825 */ /* 0x002fe200078e0010 */
[----:B------:R-:W-:-:S04]  /*29e0*/  LEA R13, R0, R13, 0x3 ;  /* 0x0000000d000d7211 */ /* 0x000fc800078e18ff */
[----:B------:R3:W-:Y:S01]  /*29f0*/  @!P2 STG.E desc[UR6][R22.64], R28 ;  /* 0x0000001c1600a986 */ /* 0x0007e2000c101906 */
[----:B------:R-:W-:-:S03]  /*2a00*/  IMAD R30, R0, 0x8, R30 ;  /* 0x00000008001e7824 */ /* 0x000fc600078e021e */
[----:B0-----:R3:W-:Y:S01]  /*2a10*/  @P2 STG.E desc[UR6][R22.64], R29 ;  /* 0x0000001d16002986 */ /* 0x0017e2000c101906 */
[C---:B------:R-:W-:Y:S01]  /*2a20*/  LEA R8, R0.reuse, R8, 0x3 ;  /* 0x0000000800087211 */ /* 0x040fe200078e18ff */
[C---:B------:R-:W-:Y:S01]  /*2a30*/  IMAD R6, R0.reuse, 0x8, R6 ;  /* 0x0000000800067824 */ /* 0x040fe200078e0206 */
[C---:B------:R-:W-:Y:S01]  /*2a40*/  LEA R5, R0.reuse, R5, 0x3 ;  /* 0x0000000500057211 */ /* 0x040fe200078e18ff */
[----:B------:R-:W-:Y:S01]  /*2a50*/  IMAD R7, R0, 0x2, R7 ;  /* 0x0000000200077824 */ /* 0x000fe200078e0207 */
[----:B------:R-:W-:Y:S06]  /*2a60*/  @P0 BRA `(.L_x_16) ;  /* 0xfffffff400f40947 */ /* 0x000fec000383ffff */
.L_x_15:
[----:B------:R-:W1:Y:S02]  /*2a70*/  LDC R4, c[0x0][0x39c] ;  /* 0x0000e700ff047b82 */ /* 0x000e640000000800 */
[----:B-1----:R-:W-:-:S13]  /*2a80*/  LOP3.LUT P0, R6, R4, 0x7, RZ, 0xc0, !PT ;  /* 0x0000000704067812 */ /* 0x002fda000780c0ff */
[----:B------:R-:W-:Y:S05]  /*2a90*/  @!P0 EXIT ;  /* 0x000000000000894d */ /* 0x000fea0003800000 */
[----:B------:R-:W-:Y:S01]  /*2aa0*/  ISETP.GE.U32.AND P0, PT, R6, 0x4, PT ;  /* 0x000000040600780c */ /* 0x000fe20003f06070 */
[----:B------:R-:W1:Y:S01]  /*2ab0*/  F2F.F64.F32 R12, R12 ;  /* 0x0000000c000c7310 */ /* 0x000e620000201800 */
[----:B------:R-:W-:-:S04]  /*2ac0*/  LOP3.LUT R5, R4, 0x3, RZ, 0xc0, !PT ;  /* 0x0000000304057812 */ /* 0x000fc800078ec0ff */
[----:B------:R-:W-:-:S03]  /*2ad0*/  ISETP.NE.AND P4, PT, R5, RZ, PT ;  /* 0x000000ff0500720c */ /* 0x000fc60003f85270 */
[----:B------:R4:W0:Y:S04]  /*2ae0*/  F2F.F64.F32 R10, R3 ;  /* 0x00000003000a7310 */ /* 0x0008280000201800 */
[----:B------:R-:W-:Y:S06]  /*2af0*/  @!P0 BRA `(.L_x_17) ;  /* 0x0000000000f08947 */ /* 0x000fec0003800000 */
[----:B------:R-:W-:-:S05]  /*2b00*/  IMAD.WIDE.U32 R24, R7, 0x4, R18 ;  /* 0x0000000407187825 */ /* 0x000fca00078e0012 */
[----:B------:R-:W5:Y:S01]  /*2b10*/  LDG.E.CONSTANT R31, desc[UR6][R24.64] ;  /* 0x00000006181f7981 */ /* 0x000f62000c1e9900 */
[----:B----4-:R-:W-:-:S05]  /*2b20*/  IADD3 R3, PT, PT, R7, R0, RZ ;  /* 0x0000000007037210 */ /* 0x010fca0007ffe0ff */
[----:B------:R-:W-:-:S05]  /*2b30*/  IMAD.WIDE.U32 R32, R3, 0x4, R18 ;  /* 0x0000000403207825 */ /* 0x000fca00078e0012 */
[----:B------:R4:W5:Y:S01]  /*2b40*/  LDG.E.CONSTANT R30, desc[UR6][R32.64] ;  /* 0x00000006201e7981 */ /* 0x000962000c1e9900 */
[----:B---3--:R-:W-:-:S04]  /*2b50*/  IMAD.IADD R28, R3, 0x1, R0 ;  /* 0x00000001031c7824 */ /* 0x008fc800078e0200 */
[----:B------:R-:W-:-:S05]  /*2b60*/  IMAD.WIDE.U32 R34, R28, 0x4, R18 ;  /* 0x000000041c227825 */ /* 0x000fca00078e0012 */
[----:B------:R3:W5:Y:S01]  /*2b70*/  LDG.E.CONSTANT R29, desc[UR6][R34.64] ;  /* 0x00000006221d7981 */ /* 0x000762000c1e9900 */
[----:B------:R-:W-:-:S05]  /*2b80*/  IADD3 R6, PT, PT, R28, R0, RZ ;  /* 0x000000001c067210 */ /* 0x000fca0007ffe0ff */
[----:B0-----:R-:W-:-:S05]  /*2b90*/  IMAD.WIDE.U32 R22, R6, 0x4, R18 ;  /* 0x0000000406167825 */ /* 0x001fca00078e0012 */
[----:B------:R5:W5:Y:S01]  /*2ba0*/  LDG.E.CONSTANT R8, desc[UR6][R22.64] ;  /* 0x0000000616087981 */ /* 0x000b62000c1e9900 */
[----:B------:R-:W-:Y:S01]  /*2bb0*/  DMUL R20, R20, R10 ;  /* 0x0000000a14147228 */ /* 0x000fe20000000000 */
[----:B----4-:R-:W-:Y:S02]  /*2bc0*/  VIADD R33, R9, 0x1 ;  /* 0x0000000109217836 */ /* 0x010fe40000000000 */
[----:B---3--:R-:W-:-:S04]  /*2bd0*/  IMAD.WIDE.U32 R34, R28, 0x4, R16 ;  /* 0x000000041c227825 */ /* 0x008fc800078e0010 */
[----:B------:R-:W-:Y:S01]  /*2be0*/  IMAD.WIDE.U32 R36, R6, 0x4, R16 ;  /* 0x0000000406247825 */ /* 0x000fe200078e0010 */
[----:B--2---:R-:W-:Y:S01]  /*2bf0*/  DFMA R20, R26, R14, R20 ;  /* 0x0000000e1a14722b */ /* 0x004fe20000000014 */
[----:B-----5:R-:W1:Y:S01]  /*2c00*/  F2F.F64.F32 R22, R31 ;  /* 0x0000001f00167310 */ /* 0x020e620000201800 */
[----:B------:R-:W-:-:S04]  /*2c10*/  FSETP.NAN.AND P0, PT, R31, R31, PT ;  /* 0x0000001f1f00720b */ /* 0x000fc80003f08000 */
[----:B------:R-:W-:-:S03]  /*2c20*/  ISETP.GE.AND P0, PT, R9, R2, !P0 ;  /* 0x000000020900720c */ /* 0x000fc60004706270 */
[----:B------:R-:W0:Y:S01]  /*2c30*/  F2F.F64.F32 R24, R30 ;  /* 0x0000001e00187310 */ /* 0x000e220000201800 */
[----:B------:R-:W-:Y:S01]  /*2c40*/  FSETP.NAN.AND P1, PT, R30, R30, PT ;  /* 0x0000001e1e00720b */ /* 0x000fe20003f28000 */
[----:B-1----:R-:W-:-:S03]  /*2c50*/  DFMA R20, R22, R12, R20 ;  /* 0x0000000c1614722b */ /* 0x002fc60000000014 */
[----:B------:R-:W-:Y:S01]  /*2c60*/  ISETP.GE.AND P1, PT, R33, R2, !P1 ;  /* 0x000000022100720c */ /* 0x000fe20004f26270 */
[----:B------:R-:W-:Y:S01]  /*2c70*/  DMUL R22, R26, R10 ;  /* 0x0000000a1a167228 */ /* 0x000fe20000000000 */
[----:B------:R-:W-:Y:S01]  /*2c80*/  IADD3 R33, PT, PT, R9, 0x2, RZ ;  /* 0x0000000209217810 */ /* 0x000fe20007ffe0ff */
[----:B------:R1:W2:Y:S01]  /*2c90*/  F2F.F64.F32 R26, R29 ;  /* 0x0000001d001a7310 */ /* 0x0002a20000201800 */
[----:B------:R-:W-:-:S05]  /*2ca0*/  FSETP.NAN.AND P2, PT, R29, R29, PT ;  /* 0x0000001d1d00720b */ /* 0x000fca0003f48000 */
[----:B------:R-:W-:Y:S01]  /*2cb0*/  DFMA R22, R20, R14, R22 ;  /* 0x0000000e1416722b */ /* 0x000fe20000000016 */
[----:B------:R-:W-:Y:S01]  /*2cc0*/  ISETP.GE.AND P2, PT, R33, R2, !P2 ;  /* 0x000000022100720c */ /* 0x000fe20005746270 */
[----:B------:R-:W-:Y:S01]  /*2cd0*/  IMAD.WIDE.U32 R32, R3, 0x4, R16 ;  /* 0x0000000403207825 */ /* 0x000fe200078e0010 */
[----:B------:R2:W-:Y:S03]  /*2ce0*/  @P0 F2F.F32.F64 R31, R20 ;  /* 0x00000014001f0310 */ /* 0x0005e60000301000 */
[----:B-1----:R-:W-:Y:S01]  /*2cf0*/  VIADD R29, R9, 0x3 ;  /* 0x00000003091d7836 */ /* 0x002fe20000000000 */
[----:B------:R-:W-:Y:S01]  /*2d00*/  FSETP.NAN.AND P3, PT, R8, R8, PT ;  /* 0x000000080800720b */ /* 0x000fe20003f68000 */
[----:B0-----:R-:W-:Y:S01]  /*2d10*/  DFMA R22, R24, R12, R22 ;  /* 0x0000000c1816722b */ /* 0x001fe20000000016 */
[----:B------:R-:W-:Y:S01]  /*2d20*/  @!P1 IMAD.MOV.U32 R3, RZ, RZ, 0x7fc00000 ;  /* 0x7fc00000ff039424 */ /* 0x000fe200078e00ff */
[----:B------:R-:W-:Y:S01]  /*2d30*/  DMUL R24, R20, R10 ;  /* 0x0000000a14187228 */ /* 0x000fe20000000000 */
[----:B------:R-:W-:Y:S01]  /*2d40*/  ISETP.GE.AND P3, PT, R29, R2, !P3 ;  /* 0x000000021d00720c */ /* 0x000fe20005f66270 */
[----:B------:R-:W-:-:S06]  /*2d50*/  VIADD R9, R9, 0x4 ;  /* 0x0000000409097836 */ /* 0x000fcc0000000000 */
[----:B------:R-:W-:-:S06]  /*2d60*/  DFMA R24, R22, R14, R24 ;  /* 0x0000000e1618722b */ /* 0x000fcc0000000018 */
[----:B------:R-:W-:Y:S02]  /*2d70*/  @!P3 IMAD.MOV.U32 R28, RZ, RZ, 0x7fc00000 ;  /* 0x7fc00000ff1cb424 */ /* 0x000fe400078e00ff */
[----:B--2---:R-:W-:Y:S02]  /*2d80*/  DFMA R20, R26, R12, R24 ;  /* 0x0000000c1a14722b */ /* 0x004fe40000000018 */
[----:B------:R-:W-:Y:S01]  /*2d90*/  DMUL R24, R10, R22 ;  /* 0x000000160a187228 */ /* 0x000fe20000000000 */
[----:B------:R-:W0:Y:S07]  /*2da0*/  F2F.F64.F32 R26, R8 ;  /* 0x00000008001a7310 */ /* 0x000e2e0000201800 */
[----:B------:R-:W-:Y:S01]  /*2db0*/  DFMA R24, R20, R14, R24 ;  /* 0x0000000e1418722b */ /* 0x000fe20000000018 */
[----:B------:R1:W2:Y:S07]  /*2dc0*/  @P1 F2F.F32.F64 R22, R22 ;  /* 0x0000001600161310 */ /* 0x0002ae0000301000 */
[----:B0-----:R-:W-:Y:S01]  /*2dd0*/  DFMA R26, R26, R12, R24 ;  /* 0x0000000c1a1a722b */ /* 0x001fe20000000018 */
[----:B------:R-:W0:Y:S01]  /*2de0*/  @P2 F2F.F32.F64 R29, R20 ;  /* 0x00000014001d2310 */ /* 0x000e220000301000 */
[----:B------:R-:W-:Y:S01]  /*2df0*/  IMAD.WIDE.U32 R24, R7, 0x4, R16 ;  /* 0x0000000407187825 */ /* 0x000fe200078e0010 */
[----:B------:R-:W-:-:S02]  /*2e00*/  @!P0 MOV R7, 0x7fc00000 ;  /* 0x7fc0000000078802 */ /* 0x000fc40000000f00 */
[----:B-1----:R-:W-:-:S03]  /*2e10*/  @!P2 MOV R23, 0x7fc00000 ;  /* 0x7fc000000017a802 */ /* 0x002fc60000000f00 */
[----:B------:R1:W-:Y:S01]  /*2e20*/  @!P0 STG.E desc[UR6][R24.64], R7 ;  /* 0x0000000718008986 */ /* 0x0003e2000c101906 */
[----:B------:R-:W3:Y:S03]  /*2e30*/  @P3 F2F.F32.F64 R8, R26 ;  /* 0x0000001a00083310 */ /* 0x000ee60000301000 */
[----:B------:R4:W-:Y:S04]  /*2e40*/  @P0 STG.E desc[UR6][R24.64], R31 ;  /* 0x0000001f18000986 */ /* 0x0009e8000c101906 */
[----:B------:R4:W-:Y:S04]  /*2e50*/  @!P1 STG.E desc[UR6][R32.64], R3 ;  /* 0x0000000320009986 */ /* 0x0009e8000c101906 */
[----:B--2---:R4:W-:Y:S01]  /*2e60*/  @P1 STG.E desc[UR6][R32.64], R22 ;  /* 0x0000001620001986 */ /* 0x0049e2000c101906 */
[----:B-1----:R-:W-:-:S03]  /*2e70*/  IADD3 R7, PT, PT, R6, R0, RZ ;  /* 0x0000000006077210 */ /* 0x002fc60007ffe0ff */
[----:B------:R4:W-:Y:S04]  /*2e80*/  @!P2 STG.E desc[UR6][R34.64], R23 ;  /* 0x000000172200a986 */ /* 0x0009e8000c101906 */
[----:B0-----:R4:W-:Y:S04]  /*2e90*/  @P2 STG.E desc[UR6][R34.64], R29 ;  /* 0x0000001d22002986 */ /* 0x0019e8000c101906 */
[----:B------:R4:W-:Y:S04]  /*2ea0*/  @!P3 STG.E desc[UR6][R36.64], R28 ;  /* 0x0000001c2400b986 */ /* 0x0009e8000c101906 */
[----:B---3--:R4:W-:Y:S02]  /*2eb0*/  @P3 STG.E desc[UR6][R36.64], R8 ;  /* 0x0000000824003986 */ /* 0x0089e4000c101906 */
.L_x_17:
[----:B------:R-:W-:Y:S05]  /*2ec0*/  @!P4 EXIT ;  /* 0x000000000000c94d */ /* 0x000fea0003800000 */
[----:B------:R-:W-:Y:S02]  /*2ed0*/  ISETP.NE.AND P0, PT, R5, 0x1, PT ;  /* 0x000000010500780c */ /* 0x000fe40003f05270 */
[----:B------:R-:W-:-:S04]  /*2ee0*/  LOP3.LUT R4, R4, 0x1, RZ, 0xc0, !PT ;  /* 0x0000000104047812 */ /* 0x000fc800078ec0ff */
[----:B------:R-:W-:-:S07]  /*2ef0*/  ISETP.NE.U32.AND P2, PT, R4, 0x1, PT ;  /* 0x000000010400780c */ /* 0x000fce0003f45070 */
[----:B------:R-:W-:Y:S06]  /*2f00*/  @!P0 BRA `(.L_x_18) ;  /* 0x0000000000788947 */ /* 0x000fec0003800000 */
[----:B0--34-:R-:W-:-:S06]  /*2f10*/  IMAD.WIDE.U32 R22, R7, 0x4, R18 ;  /* 0x0000000407167825 */ /* 0x019fcc00078e0012 */
[----:B------:R0:W3:Y:S01]  /*2f20*/  LDG.E.CONSTANT R22, desc[UR6][R22.64] ;  /* 0x0000000616167981 */ /* 0x0000e2000c1e9900 */
[----:B------:R-:W-:-:S05]  /*2f30*/  IADD3 R3, PT, PT, R7, R0, RZ ;  /* 0x0000000007037210 */ /* 0x000fca0007ffe0ff */
[----:B------:R-:W-:-:S05]  /*2f40*/  IMAD.WIDE.U32 R4, R3, 0x4, R18 ;  /* 0x0000000403047825 */ /* 0x000fca00078e0012 */
[----:B------:R-:W4:Y:S01]  /*2f50*/  LDG.E.CONSTANT R6, desc[UR6][R4.64] ;  /* 0x0000000604067981 */ /* 0x000f22000c1e9900 */
[----:B------:R-:W-:Y:S01]  /*2f60*/  DMUL R24, R20, R10 ;  /* 0x0000000a14187228 */ /* 0x000fe20000000000 */
[----:B0-----:R-:W-:-:S07]  /*2f70*/  VIADD R23, R9, 0x1 ;  /* 0x0000000109177836 */ /* 0x001fce0000000000 */
[----:B--2---:R-:W-:Y:S01]  /*2f80*/  DFMA R24, R26, R14, R24 ;  /* 0x0000000e1a18722b */ /* 0x004fe20000000018 */
[----:B---3--:R-:W1:Y:S01]  /*2f90*/  F2F.F64.F32 R20, R22 ;  /* 0x0000001600147310 */ /* 0x008e620000201800 */
[----:B------:R-:W-:-:S04]  /*2fa0*/  FSETP.NAN.AND P0, PT, R22, R22, PT ;  /* 0x000000161600720b */ /* 0x000fc80003f08000 */
[C---:B------:R-:W-:Y:S01]  /*2fb0*/  ISETP.GE.AND P1, PT, R9.reuse, R2, !P0 ;  /* 0x000000020900720c */ /* 0x040fe20004726270 */
[----:B------:R-:W-:Y:S01]  /*2fc0*/  VIADD R9, R9, 0x2 ;  /* 0x0000000209097836 */ /* 0x000fe20000000000 */
[----:B----4-:R-:W-:Y:S01]  /*2fd0*/  FSETP.NAN.AND P0, PT, R6, R6, PT ;  /* 0x000000060600720b */ /* 0x010fe20003f08000 */
[----:B-1----:R-:W-:-:S03]  /*2fe0*/  DFMA R20, R20, R12, R24 ;  /* 0x0000000c1414722b */ /* 0x002fc60000000018 */
[----:B------:R-:W-:Y:S01]  /*2ff0*/  ISETP.GE.AND P0, PT, R23, R2, !P0 ;  /* 0x000000021700720c */ /* 0x000fe20004706270 */
[----:B------:R-:W-:Y:S01]  /*3000*/  DMUL R24, R26, R10 ;  /* 0x0000000a1a187228 */ /* 0x000fe20000000000 */
[----:B------:R-:W-:Y:S01]  /*3010*/  IMAD.WIDE.U32 R22, R3, 0x4, R16 ;  /* 0x0000000403167825 */ /* 0x000fe200078e0010 */
[----:B------:R-:W0:Y:S06]  /*3020*/  F2F.F64.F32 R26, R6 ;  /* 0x00000006001a7310 */ /* 0x000e2c0000201800 */
[----:B------:R-:W-:Y:S02]  /*3030*/  DFMA R4, R20, R14, R24 ;  /* 0x0000000e1404722b */ /* 0x000fe40000000018 */
[----:B------:R-:W1:Y:S01]  /*3040*/  @P1 F2F.F32.F64 R29, R20 ;  /* 0x00000014001d1310 */ /* 0x000e620000301000 */
[----:B------:R-:W-:Y:S01]  /*3050*/  @!P1 MOV R25, 0x7fc00000 ;  /* 0x7fc0000000199802 */ /* 0x000fe20000000f00 */
[----:B------:R-:W-:-:S04]  /*3060*/  @!P0 IMAD.MOV.U32 R31, RZ, RZ, 0x7fc00000 ;  /* 0x7fc00000ff1f8424 */ /* 0x000fc800078e00ff */
[----:B0-----:R-:W-:Y:S01]  /*3070*/  DFMA R26, R26, R12, R4 ;  /* 0x0000000c1a1a722b */ /* 0x001fe20000000004 */
[----:B------:R-:W-:Y:S01]  /*3080*/  IMAD.WIDE.U32 R4, R7, 0x4, R16 ;  /* 0x0000000407047825 */ /* 0x000fe200078e0010 */
[----:B------:R-:W-:-:S04]  /*3090*/  IADD3 R7, PT, PT, R3, R0, RZ ;  /* 0x0000000003077210 */ /* 0x000fc80007ffe0ff */
[----:B------:R-:W0:Y:S01]  /*30a0*/  @P0 F2F.F32.F64 R33, R26 ;  /* 0x0000001a00210310 */ /* 0x000e220000301000 */
[----:B------:R2:W-:Y:S04]  /*30b0*/  @!P1 STG.E desc[UR6][R4.64], R25 ;  /* 0x0000001904009986 */ /* 0x0005e8000c101906 */
[----:B-1----:R2:W-:Y:S04]  /*30c0*/  @P1 STG.E desc[UR6][R4.64], R29 ;  /* 0x0000001d04001986 */ /* 0x0025e8000c101906 */
[----:B------:R2:W-:Y:S04]  /*30d0*/  @!P0 STG.E desc[UR6][R22.64], R31 ;  /* 0x0000001f16008986 */ /* 0x0005e8000c101906 */
[----:B0-----:R2:W-:Y:S02]  /*30e0*/  @P0 STG.E desc[UR6][R22.64], R33 ;  /* 0x0000002116000986 */ /* 0x0015e4000c101906 */
.L_x_18:
[----:B------:R-:W-:Y:S05]  /*30f0*/  @P2 EXIT ;  /* 0x000000000000294d */ /* 0x000fea0003800000 */
[----:B------:R-:W-:-:S06]  /*3100*/  IMAD.WIDE.U32 R18, R7, 0x4, R18 ;  /* 0x0000000407127825 */ /* 0x000fcc00078e0012 */
[----:B------:R-:W5:Y:S01]  /*3110*/  LDG.E.CONSTANT R18, desc[UR6][R18.64] ;  /* 0x0000000612127981 */ /* 0x000f62000c1e9900 */
[----:B0-----:R-:W-:-:S08]  /*3120*/  DMUL R10, R10, R20 ;  /* 0x000000140a0a7228 */ /* 0x001fd00000000000 */
[----:B--2---:R-:W-:Y:S01]  /*3130*/  DFMA R10, R26, R14, R10 ;  /* 0x0000000e1a0a722b */ /* 0x004fe2000000000a */
[----:B-----5:R-:W-:-:S04]  /*3140*/  FSETP.NAN.AND P0, PT, R18, R18, PT ;  /* 0x000000121200720b */ /* 0x020fc80003f08000 */
[----:B------:R-:W-:Y:S02]  /*3150*/  ISETP.GE.AND P0, PT, R9, R2, !P0 ;  /* 0x000000020900720c */ /* 0x000fe40004706270 */
[----:B----4-:R-:W1:Y:S11]  /*3160*/  F2F.F64.F32 R2, R18 ;  /* 0x0000001200027310 */ /* 0x010e760000201800 */
[----:B------:R-:W-:Y:S01]  /*3170*/  @!P0 MOV R9, 0x7fc00000 ;  /* 0x7fc0000000098802 */ /* 0x000fe20000000f00 */
[----:B------:R-:W-:Y:S01]  /*3180*/  @!P0 IMAD.WIDE.U32 R4, R7, 0x4, R16 ;  /* 0x0000000407048825 */ /* 0x000fe200078e0010 */
[----:B-1----:R-:W-:-:S04]  /*3190*/  DFMA R2, R2, R12, R10 ;  /* 0x0000000c0202722b */ /* 0x002fc8000000000a */
[----:B------:R0:W-:Y:S01]  /*31a0*/  @!P0 STG.E desc[UR6][R4.64], R9 ;  /* 0x0000000904008986 */ /* 0x0001e2000c101906 */
[----:B------:R-:W-:Y:S06]  /*31b0*/  @!P0 EXIT ;  /* 0x000000000000894d */ /* 0x000fec0003800000 */
[----:B------:R-:W1:Y:S01]  /*31c0*/  F2F.F32.F64 R3, R2 ;  /* 0x0000000200037310 */ /* 0x000e620000301000 */
[----:B------:R-:W-:-:S05]  /*31d0*/  IMAD.WIDE.U32 R16, R7, 0x4, R16 ;  /* 0x0000000407107825 */ /* 0x000fca00078e0010 */
[----:B-1----:R-:W-:Y:S01]  /*31e0*/  STG.E desc[UR6][R16.64], R3 ;  /* 0x0000000310007986 */ /* 0x002fe2000c101906 */
[----:B------:R-:W-:Y:S05]  /*31f0*/  EXIT ;  /* 0x000000000000794d */ /* 0x000fea0003800000 */
.L_x_5:
[----:B------:R-:W-:Y:S01]  /*3200*/  ISETP.GE.U32.AND P0, PT, R6, 0x8, PT ;  /* 0x000000080600780c */ /* 0x000fe20003f06070 */
[----:B------:R-:W-:Y:S01]  /*3210*/  IMAD.MOV.U32 R9, RZ, RZ, RZ ;  /* 0x000000ffff097224 */ /* 0x000fe200078e00ff */
[----:B------:R-:W-:Y:S02]  /*3220*/  VIMNMX R5, PT, PT, R5, R8, !PT ;  /* 0x0000000805057248 */ /* 0x000fe40007fe0100 */
[----:B------:R-:W-:Y:S02]  /*3230*/  CS2R R10, SRZ ;  /* 0x00000000000a7805 */ /* 0x000fe4000001ff00 */
[----:B------:R-:W-:Y:S02]  /*3240*/  MOV R7, RZ ;  /* 0x000000ff00077202 */ /* 0x000fe40000000f00 */
[----:B------:R-:W-:Y:S02]  /*3250*/  CS2R R26, SRZ ;  /* 0x00000000001a7805 */ /* 0x000fe4000001ff00 */
[----:B------:R-:W-:-:S03]  /*3260*/  CS2R R28, SRZ ;  /* 0x00000000001c7805 */ /* 0x000fc6000001ff00 */
[----:B------:R-:W-:Y:S05]  /*3270*/  @!P0 BRA `(.L_x_19) ;  /* 0x00000008006c8947 */ /* 0x000fea0003800000 */
[----:B------:R-:W1:Y:S01]  /*3280*/  LDC R13, c[0x0][0x398] ;  /* 0x0000e600ff0d7b82 */ /* 0x000e620000000800 */
[----:B-----5:R2:W3:Y:S01]  /*3290*/  F2F.F64.F32 R14, R2 ;  /* 0x00000002000e7310 */ /* 0x0204e20000201800 */
[----:B------:R-:W-:Y:S01]  /*32a0*/  LOP3.LUT R9, R6, 0x7ffffff8, RZ, 0xc0, !PT ;  /* 0x7ffffff806097812 */ /* 0x000fe200078ec0ff */
[C---:B------:R-:W-:Y:S01]  /*32b0*/  IMAD R6, R0.reuse, 0x7, RZ ;  /* 0x0000000700067824 */ /* 0x040fe200078e02ff */
[C---:B------:R-:W-:Y:S01]  /*32c0*/  SHF.L.U32 R35, R0.reuse, 0x2, RZ ;  /* 0x0000000200237819 */ /* 0x040fe200000006ff */
[C---:B------:R-:W-:Y:S01]  /*32d0*/  IMAD.SHL.U32 R33, R0.reuse, 0x2, RZ ;  /* 0x0000000200217824 */ /* 0x040fe200078e00ff */
[----:B------:R-:W-:Y:S01]  /*32e0*/  CS2R R10, SRZ ;  /* 0x00000000000a7805 */ /* 0x000fe2000001ff00 */
[C---:B------:R-:W-:Y:S01]  /*32f0*/  IMAD R32, R0.reuse, 0x3, RZ ;  /* 0x0000000300207824 */ /* 0x040fe200078e02ff */
[----:B------:R-:W-:Y:S01]  /*3300*/  UMOV UR4, URZ ;  /* 0x000000ff00047c82 */ /* 0x000fe20008000000 */
[----:B------:R2:W4:Y:S01]  /*3310*/  F2F.F64.F32 R20, R3 ;  /* 0x0000000300147310 */ /* 0x0005220000201800 */
[----:B------:R-:W-:-:S02]  /*3320*/  IMAD R34, R0, 0x5, RZ ;  /* 0x0000000500227824 */ /* 0x000fc400078e02ff */
[----:B------:R-:W-:Y:S02]  /*3330*/  IMAD R8, R0, 0x6, RZ ;  /* 0x0000000600087824 */ /* 0x000fe400078e02ff */
[----:B------:R-:W-:-:S07]  /*3340*/  IMAD.MOV.U32 R7, RZ, RZ, RZ ;  /* 0x000000ffff077224 */ /* 0x000fce00078e00ff */
.L_x_20:
[----:B-1----:R-:W-:-:S06]  /*3350*/  IMAD.WIDE.U32 R24, R7, 0x4, R18 ;  /* 0x0000000407187825 */ /* 0x002fcc00078e0012 */
[----:B------:R-:W5:Y:S01]  /*3360*/  LDG.E.CONSTANT R24, desc[UR6][R24.64] ;  /* 0x0000000618187981 */ /* 0x000f62000c1e9900 */
[----:B01----:R-:W-:-:S05]  /*3370*/  IMAD.WIDE.U32 R22, R13, 0x4, R18 ;  /* 0x000000040d167825 */ /* 0x003fca00078e0012 */
[----:B------:R0:W2:Y:S01]  /*3380*/  LDG.E.CONSTANT R0, desc[UR6][R22.64] ;  /* 0x0000000616007981 */ /* 0x0000a2000c1e9900 */
[----:B---3--:R-:W-:Y:S01]  /*3390*/  DMUL R14, R14, R10 ;  /* 0x0000000a0e0e7228 */ /* 0x008fe20000000000 */
[----:B------:R-:W-:Y:S01]  /*33a0*/  UIADD3 UR5, UPT, UPT, UR4, 0x1, URZ ;  /* 0x0000000104057890 */ /* 0x000fe2000fffe0ff */
[----:B------:R-:W1:Y:S06]  /*33b0*/  F2F.F64.F32 R10, R4 ;  /* 0x00000004000a7310 */ /* 0x000e6c0000201800 */
[----:B----4-:R-:W-:Y:S02]  /*33c0*/  DFMA R14, R20, R26, R14 ;  /* 0x0000001a140e722b */ /* 0x010fe4000000000e */
[----:B0-----:R-:W-:Y:S06]  /*33d0*/  F2F.F64.F32 R22, R12 ;  /* 0x0000000c00167310 */ /* 0x001fec0000201800 */
[----:B-1----:R-:W-:-:S02]  /*33e0*/  DFMA R10, R28, R10, R14 ;  /* 0x0000000a1c0a722b */ /* 0x002fc4000000000e */
[----:B------:R-:W0:Y:S02]  /*33f0*/  F2F.F64.F32 R14, R2 ;  /* 0x00000002000e7310 */ /* 0x000e240000201800 */
[----:B0-----:R-:W-:-:S06]  /*3400*/  DMUL R30, R14, R26 ;  /* 0x0000001a0e1e7228 */ /* 0x001fcc0000000000 */
[----:B-----5:R-:W0:Y:S01]  /*3410*/  F2F.F64.F32 R36, R24 ;  /* 0x0000001800247310 */ /* 0x020e220000201800 */
[----:B------:R-:W-:-:S04]  /*3420*/  FSETP.NAN.AND P0, PT, R24, R24, PT ;  /* 0x000000181800720b */ /* 0x000fc80003f08000 */
[----:B------:R-:W-:Y:S01]  /*3430*/  ISETP.LE.AND P0, PT, R5, UR4, !P0 ;  /* 0x0000000405007c0c */ /* 0x000fe2000c703270 */
[----:B0-----:R-:W-:Y:S01]  /*3440*/  DFMA R36, R36, R22, R10 ;  /* 0x000000162424722b */ /* 0x001fe2000000000a */
[----:B------:R-:W-:-:S11]  /*3450*/  IMAD.WIDE.U32 R10, R7, 0x4, R16 ;  /* 0x00000004070a7825 */ /* 0x000fd600078e0010 */
[----:B------:R-:W-:Y:S01]  /*3460*/  @!P0 MOV R21, 0x7fc00000 ;  /* 0x7fc0000000158802 */ /* 0x000fe20000000f00 */
[----:B------:R-:W0:Y:S04]  /*3470*/  @P0 F2F.F32.F64 R25, R36 ;  /* 0x0000002400190310 */ /* 0x000e280000301000 */
[----:B------:R1:W-:Y:S04]  /*3480*/  @!P0 STG.E desc[UR6][R10.64], R21 ;  /* 0x000000150a008986 */ /* 0x0003e8000c101906 */
[----:B-1----:R-:W1:Y:S01]  /*3490*/  F2F.F64.F32 R20, R3 ;  /* 0x0000000300147310 */ /* 0x002e620000201800 */
[----:B0-----:R0:W-:Y:S01]  /*34a0*/  @P0 STG.E desc[UR6][R10.64], R25 ;  /* 0x000000190a000986 */ /* 0x0011e2000c101906 */
[----:B--2---:R-:W-:-:S04]  /*34b0*/  FSETP.NAN.AND P0, PT, R0, R0, PT ;  /* 0x000000000000720b */ /* 0x004fc80003f08000 */
[----:B------:R-:W-:Y:S02]  /*34c0*/  ISETP.LE.AND P0, PT, R5, UR5, !P0 ;  /* 0x0000000505007c0c */ /* 0x000fe4000c703270 */
[----:B0-----:R-:W0:Y:S01]  /*34d0*/  F2F.F64.F32 R24, R4 ;  /* 0x0000000400187310 */ /* 0x001e220000201800 */
[----:B-1----:R-:W-:-:S10]  /*34e0*/  DFMA R30, R20, R28, R30 ;  /* 0x0000001c141e722b */ /* 0x002fd4000000001e */
[----:B------:R-:W-:Y:S01]  /*34f0*/  @!P0 IMAD.MOV.U32 R27, RZ, RZ, 0x7fc00000 ;  /* 0x7fc00000ff1b8424 */ /* 0x000fe200078e00ff */
[----:B------:R-:W1:Y:S01]  /*3500*/  F2F.F64.F32 R10, R0 ;  /* 0x00000000000a7310 */ /* 0x000e620000201800 */
[----:B0-----:R-:W-:-:S08]  /*3510*/  DFMA R30, R36, R24, R30 ;  /* 0x00000018241e722b */ /* 0x001fd0000000001e */
[----:B-1----:R-:W-:Y:S01]  /*3520*/  DFMA R30, R10, R22, R30 ;  /* 0x000000160a1e722b */ /* 0x002fe2000000001e */
[----:B------:R-:W-:-:S05]  /*3530*/  IMAD.WIDE.U32 R10, R13, 0x4, R16 ;  /* 0x000000040d0a7825 */ /* 0x000fca00078e0010 */
[----:B------:R-:W0:Y:S01]  /*3540*/  @P0 F2F.F32.F64 R0, R30 ;  /* 0x0000001e00000310 */ /* 0x000e220000301000 */
[----:B------:R-:W-:Y:S04]  /*3550*/  @!P0 STG.E desc[UR6][R10.64], R27 ;  /* 0x0000001b0a008986 */ /* 0x000fe8000c101906 */
[----:B0-----:R0:W-:Y:S02]  /*3560*/  @P0 STG.E desc[UR6][R10.64], R0 ;  /* 0x000000000a000986 */ /* 0x0011e4000c101906 */
[----:B0-----:R-:W-:-:S05]  /*3570*/  IMAD.WIDE.U32 R10, R33, 0x4, R18 ;  /* 0x00000004210a7825 */ /* 0x001fca00078e0012 */
[----:B------:R0:W2:Y:S01]  /*3580*/  LDG.E.CONSTANT R26, desc[UR6][R10.64] ;  /* 0x000000060a1a7981 */ /* 0x0000a2000c1e9900 */
[----:B------:R-:W-:Y:S01]  /*3590*/  UIADD3 UR5, UPT, UPT, UR4, 0x2, URZ ;  /* 0x0000000204057890 */ /* 0x000fe2000fffe0ff */
[----:B0-----:R-:W-:-:S08]  /*35a0*/  DMUL R10, R14, R28 ;  /* 0x0000001c0e0a7228 */ /* 0x001fd00000000000 */
[----:B------:R-:W-:-:S08]  /*35b0*/  DFMA R10, R36, R20, R10 ;  /* 0x00000014240a722b */ /* 0x000fd0000000000a */
[----:B------:R-:W-:Y:S01]  /*35c0*/  DFMA R10, R30, R24, R10 ;  /* 0x000000181e0a722b */ /* 0x000fe2000000000a */
[----:B--2---:R-:W-:Y:S02]  /*35d0*/  FSETP.NAN.AND P0, PT, R26, R26, PT ;  /* 0x0000001a1a00720b */ /* 0x004fe40003f08000 */
[----:B------:R-:W0:Y:S02]  /*35e0*/  F2F.F64.F32 R26, R26 ;  /* 0x0000001a001a7310 */ /* 0x000e240000201800 */
[----:B------:R-:W-:-:S03]  /*35f0*/  ISETP.LE.AND P0, PT, R5, UR5, !P0 ;  /* 0x0000000505007c0c */ /* 0x000fc6000c703270 */
[----:B0-----:R-:W-:-:S10]  /*3600*/  DFMA R10, R26, R22, R10 ;  /* 0x000000161a0a722b */ /* 0x001fd4000000000a */
[----:B------:R-:W-:Y:S01]  /*3610*/  @!P0 MOV R29, 0x7fc00000 ;  /* 0x7fc00000001d8802 */ /* 0x000fe20000000f00 */
[----:B------:R-:W-:Y:S01]  /*3620*/  IMAD.WIDE.U32 R26, R33, 0x4, R16 ;  /* 0x00000004211a7825 */ /* 0x000fe200078e0010 */
[----:B------:R-:W0:Y:S04]  /*3630*/  @P0 F2F.F32.F64 R0, R10 ;  /* 0x0000000a00000310 */ /* 0x000e280000301000 */
        /* <DEDUP_REMOVED lines=8> */
[----:B--2---:R-:W0:Y:S01]  /*36c0*/  F2F.F64.F32 R28, R0 ;  /* 0x00000000001c7310 */ /* 0x004e220000201800 */
[----:B------:R-:W-:-:S04]  /*36d0*/  FSETP.NAN.AND P0, PT, R0, R0, PT ;  /* 0x000000000000720b */ /* 0x000fc80003f08000 */
[----:B------:R-:W-:Y:S02]  /*36e0*/  ISETP.LE.AND P0, PT, R5, UR5, !P0 ;  /* 0x0000000505007c0c */ /* 0x000fe4000c703270 */
[----:B0-----:R-:W-:Y:S01]  /*36f0*/  DFMA R26, R28, R22, R26 ;  /* 0x000000161c1a722b */ /* 0x001fe2000000001a */
[----:B------:R-:W-:-:S10]  /*3700*/  IMAD.WIDE.U32 R28, R32, 0x4, R16 ;  /* 0x00000004201c7825 */ /* 0x000fd400078e0010 */
[----:B------:R-:W0:Y:S01]  /*3710*/  @P0 F2F.F32.F64 R37, R26 ;  /* 0x0000001a00250310 */ /* 0x000e220000301000 */
[----:B------:R-:W-:-:S05]  /*3720*/  @!P0 IMAD.MOV.U32 R0, RZ, RZ, 0x7fc00000 ;  /* 0x7fc00000ff008424 */ /* 0x000fca00078e00ff */
[----:B------:R-:W-:Y:S04]  /*3730*/  @!P0 STG.E desc[UR6][R28.64], R0 ;  /* 0x000000001c008986 */ /* 0x000fe8000c101906 */
[----:B0-----:R0:W-:Y:S02]  /*3740*/  @P0 STG.E desc[UR6][R28.64], R37 ;  /* 0x000000251c000986 */ /* 0x0011e4000c101906 */
[----:B0-----:R-:W-:-:S05]  /*3750*/  IMAD.WIDE.U32 R28, R35, 0x4, R18 ;  /* 0x00000004231c7825 */ /* 0x001fca00078e0012 */
[----:B------:R-:W2:Y:S01]  /*3760*/  LDG.E.CONSTANT R36, desc[UR6][R28.64] ;  /* 0x000000061c247981 */ /* 0x000ea2000c1e9900 */
[----:B------:R-:W-:Y:S01]  /*3770*/  DMUL R30, R30, R14 ;  /* 0x0000000e1e1e7228 */ /* 0x000fe20000000000 */
[----:B------:R-:W-:-:S07]  /*3780*/  UIADD3 UR5, UPT, UPT, UR4, 0x4, URZ ;  /* 0x0000000404057890 */ /* 0x000fce000fffe0ff */
[----:B------:R-:W-:-:S08]  /*3790*/  DFMA R30, R10, R20, R30 ;  /* 0x000000140a1e722b */ /* 0x000fd0000000001e */
[----:B------:R-:W-:Y:S01]  /*37a0*/  DFMA R30, R26, R24, R30 ;  /* 0x000000181a1e722b */ /* 0x000fe2000000001e */
[----:B--2---:R-:W0:Y:S01]  /*37b0*/  F2F.F64.F32 R28, R36 ;  /* 0x00000024001c7310 */ /* 0x004e220000201800 */
[----:B------:R-:W-:-:S04]  /*37c0*/  FSETP.NAN.AND P0, PT, R36, R36, PT ;  /* 0x000000242400720b */ /* 0x000fc80003f08000 */
[----:B------:R-:W-:Y:S02]  /*37d0*/  ISETP.LE.AND P0, PT, R5, UR5, !P0 ;  /* 0x0000000505007c0c */ /* 0x000fe4000c703270 */
[----:B0-----:R-:W-:Y:S01]  /*37e0*/  DFMA R30, R28, R22, R30 ;  /* 0x000000161c1e722b */ /* 0x001fe2000000001e */
[----:B------:R-:W-:-:S10]  /*37f0*/  IMAD.WIDE.U32 R28, R35, 0x4, R16 ;  /* 0x00000004231c7825 */ /* 0x000fd400078e0010 */
[----:B------:R-:W-:Y:S01]  /*3800*/  @!P0 MOV R36, 0x7fc00000 ;  /* 0x7fc0000000248802 */ /* 0x000fe20000000f00 */
[----:B------:R-:W0:Y:S04]  /*3810*/  @P0 F2F.F32.F64 R37, R30 ;  /* 0x0000001e00250310 */ /* 0x000e280000301000 */
        /* <DEDUP_REMOVED lines=18> */
[----:B------:R0:W2:Y:S02]  /*3940*/  LDG.E.CONSTANT R0, desc[UR6][R28.64] ;  /* 0x000000061c007981 */ /* 0x0000a4000c1e9900 */
[----:B0-----:R-:W-:-:S08]  /*3950*/  DMUL R28, R26, R14 ;  /* 0x0000000e1a1c7228 */ /* 0x001fd00000000000 */
[C---:B------:R-:W-:Y:S02]  /*3960*/  DFMA R28, R30.reuse, R20, R28 ;  /* 0x000000141e1c722b */ /* 0x040fe4000000001c */
[----:B------:R-:W-:-:S06]  /*3970*/  DMUL R30, R30, R14 ;  /* 0x0000000e1e1e7228 */ /* 0x000fcc0000000000 */
[C---:B------:R-:W-:Y:S02]  /*3980*/  DFMA R28, R10.reuse, R24, R28 ;  /* 0x000000180a1c722b */ /* 0x040fe4000000001c */
[----:B------:R-:W-:Y:S01]  /*3990*/  DFMA R30, R10, R20, R30 ;  /* 0x000000140a1e722b */ /* 0x000fe2000000001e */
[----:B--2---:R-:W0:Y:S05]  /*39a0*/  F2F.F64.F32 R26, R0 ;  /* 0x00000000001a7310 */ /* 0x004e2a0000201800 */
[----:B0-----:R-:W-:Y:S01]  /*39b0*/  DFMA R26, R26, R22, R28 ;  /* 0x000000161a1a722b */ /* 0x001fe2000000001c */
[----:B------:R-:W-:-:S07]  /*39c0*/  IMAD.WIDE.U32 R28, R6, 0x4, R18 ;  /* 0x00000004061c7825 */ /* 0x000fce00078e0012 */
[----:B------:R-:W-:Y:S01]  /*39d0*/  DFMA R24, R26, R24, R30 ;  /* 0x000000181a18722b */ /* 0x000fe2000000001e */
[----:B------:R-:W2:Y:S01]  /*39e0*/  LDG.E.CONSTANT R30, desc[UR6][R28.64] ;  /* 0x000000061c1e7981 */ /* 0x000ea2000c1e9900 */
[----:B------:R-:W-:Y:S01]  /*39f0*/  FSETP.NAN.AND P0, PT, R0, R0, PT ;  /* 0x000000000000720b */ /* 0x000fe20003f08000 */
[----:B------:R-:W-:Y:S01]  /*3a00*/  UIADD3 UR5, UPT, UPT, UR4, 0x6, URZ ;  /* 0x0000000604057890 */ /* 0x000fe2000fffe0ff */
[----:B------:R-:W0:Y:S05]  /*3a10*/  LDC R0, c[0x0][0x398] ;  /* 0x0000e600ff007b82 */ /* 0x000e2a0000000800 */
[----:B------:R-:W-:Y:S01]  /*3a20*/  ISETP.LE.AND P0, PT, R5, UR5, !P0 ;  /* 0x0000000505007c0c */ /* 0x000fe2000c703270 */
[----:B------:R-:W-:-:S02]  /*3a30*/  UIADD3 UR5, UPT, UPT, UR4, 0x7, URZ ;  /* 0x0000000704057890 */ /* 0x000fc4000fffe0ff */
[----:B------:R-:W-:-:S10]  /*3a40*/  UIADD3 UR4, UPT, UPT, UR4, 0x8, URZ ;  /* 0x0000000804047890 */ /* 0x000fd4000fffe0ff */
[----:B------:R-:W-:Y:S01]  /*3a50*/  @P0 F2F.F32.F64 R31, R26 ;  /* 0x0000001a001f0310 */ /* 0x000fe20000301000 */
[----:B------:R-:W-:Y:S01]  /*3a60*/  @!P0 MOV R37, 0x7fc00000 ;  /* 0x7fc0000000258802 */ /* 0x000fe20000000f00 */
[----:B0-----:R-:W-:Y:S01]  /*3a70*/  IMAD.IADD R7, R7, 0x1, R0 ;  /* 0x0000000107077824 */ /* 0x001fe200078e0200 */
[C---:B------:R-:W-:Y:S01]  /*3a80*/  LEA R33, R0.reuse, R33, 0x3 ;  /* 0x0000002100217211 */ /* 0x040fe200078e18ff */
[C---:B------:R-:W-:Y:S01]  /*3a90*/  IMAD R32, R0.reuse, 0x8, R32 ;  /* 0x0000000800207824 */ /* 0x040fe200078e0220 */
[C---:B------:R-:W-:Y:S01]  /*3aa0*/  LEA R34, R0.reuse, R34, 0x3 ;  /* 0x0000002200227211 */ /* 0x040fe200078e18ff */
[----:B------:R-:W-:Y:S01]  /*3ab0*/  IMAD.IADD R7, R7, 0x1, R0 ;  /* 0x0000000107077824 */ /* 0x000fe200078e0200 */
[C---:B------:R-:W-:Y:S01]  /*3ac0*/  LEA R13, R0.reuse, R13, 0x3 ;  /* 0x0000000d000d7211 */ /* 0x040fe200078e18ff */
[----:B------:R-:W-:-:S03]  /*3ad0*/  IMAD R35, R0, 0x8, R35 ;  /* 0x0000000800237824 */ /* 0x000fc600078e0223 */
[----:B------:R-:W-:-:S05]  /*3ae0*/  IADD3 R7, PT, PT, R7, R0, RZ ;  /* 0x0000000007077210 */ /* 0x000fca0007ffe0ff */
[----:B------:R-:W-:-:S05]  /*3af0*/  IMAD.IADD R7, R7, 0x1, R0 ;  /* 0x0000000107077824 */ /* 0x000fca00078e0200 */
[----:B------:R-:W-:-:S05]  /*3b00*/  IADD3 R7, PT, PT, R7, R0, RZ ;  /* 0x0000000007077210 */ /* 0x000fca0007ffe0ff */
[----:B------:R-:W-:-:S04]  /*3b10*/  IMAD.IADD R7, R7, 0x1, R0 ;  /* 0x0000000107077824 */ /* 0x000fc800078e0200 */
[----:B------:R-:W-:Y:S01]  /*3b20*/  IMAD R7, R0, 0x2, R7 ;  /* 0x0000000200077824 */ /* 0x000fe200078e0207 */
[----:B--2---:R-:W0:Y:S01]  /*3b30*/  F2F.F64.F32 R28, R30 ;  /* 0x0000001e001c7310 */ /* 0x004e220000201800 */
[----:B------:R-:W-:-:S04]  /*3b40*/  FSETP.NAN.AND P1, PT, R30, R30, PT ;  /* 0x0000001e1e00720b */ /* 0x000fc80003f28000 */
[----:B------:R-:W-:Y:S01]  /*3b50*/  ISETP.LE.AND P1, PT, R5, UR5, !P1 ;  /* 0x0000000505007c0c */ /* 0x000fe2000cf23270 */
[----:B0-----:R-:W-:Y:S01]  /*3b60*/  DFMA R28, R28, R22, R24 ;  /* 0x000000161c1c722b */ /* 0x001fe20000000018 */
[----:B------:R-:W-:-:S11]  /*3b70*/  IMAD.WIDE.U32 R22, R8, 0x4, R16 ;  /* 0x0000000408167825 */ /* 0x000fd600078e0010 */
[----:B------:R-:W-:Y:S02]  /*3b80*/  @!P1 MOV R24, 0x7fc00000 ;  /* 0x7fc0000000189802 */ /* 0x000fe40000000f00 */
[----:B------:R-:W-:Y:S01]  /*3b90*/  LEA R8, R0, R8, 0x3 ;  /* 0x0000000800087211 */ /* 0x000fe200078e18ff */
[----:B------:R-:W0:Y:S01]  /*3ba0*/  @P1 F2F.F32.F64 R25, R28 ;  /* 0x0000001c00191310 */ /* 0x000e220000301000 */
[----:B------:R-:W-:Y:S04]  /*3bb0*/  @!P0 STG.E desc[UR6][R22.64], R37 ;  /* 0x0000002516008986 */ /* 0x000fe8000c101906 */
[----:B------:R1:W-:Y:S01]  /*3bc0*/  @P0 STG.E desc[UR6][R22.64], R31 ;  /* 0x0000001f16000986 */ /* 0x0003e2000c101906 */
[----:B------:R-:W-:Y:S01]  /*3bd0*/  ISETP.NE.AND P0, PT, R9, UR4, PT ;  /* 0x0000000409007c0c */ /* 0x000fe2000bf05270 */
[----:B-1----:R-:W-:-:S04]  /*3be0*/  IMAD.WIDE.U32 R22, R6, 0x4, R16 ;  /* 0x0000000406167825 */ /* 0x002fc800078e0010 */
[----:B------:R-:W-:Y:S01]  /*3bf0*/  IMAD R6, R0, 0x8, R6 ;  /* 0x0000000800067824 */ /* 0x000fe200078e0206 */
[----:B------:R1:W-:Y:S04]  /*3c00*/  @!P1 STG.E desc[UR6][R22.64], R24 ;  /* 0x0000001816009986 */ /* 0x0003e8000c101906 */
[----:B0-----:R1:W-:Y:S03]  /*3c10*/  @P1 STG.E desc[UR6][R22.64], R25 ;  /* 0x0000001916001986 */ /* 0x0013e6000c101906 */
[----:B------:R-:W-:Y:S05]  /*3c20*/  @P0 BRA `(.L_x_20) ;  /* 0xfffffff400c80947 */ /* 0x000fea000383ffff */
.L_x_19:
[----:B------:R-:W2:Y:S02]  /*3c30*/  LDC R6, c[0x0][0x39c] ;  /* 0x0000e700ff067b82 */ /* 0x000ea40000000800 */
[----:B--2---:R-:W-:-:S13]  /*3c40*/  LOP3.LUT P0, R13, R6, 0x7, RZ, 0xc0, !PT ;  /* 0x00000007060d7812 */ /* 0x004fda000780c0ff */
[----:B------:R-:W-:Y:S05]  /*3c50*/  @!P0 EXIT ;  /* 0x000000000000894d */ /* 0x000fea0003800000 */
[----:B------:R-:W-:Y:S01]  /*3c60*/  ISETP.GE.U32.AND P0, PT, R13, 0x4, PT ;  /* 0x000000040d00780c */ /* 0x000fe20003f06070 */
[----:B-----5:R2:W3:Y:S01]  /*3c70*/  F2F.F64.F32 R14, R4 ;  /* 0x00000004000e7310 */ /* 0x0204e20000201800 */
[----:B------:R-:W-:-:S04]  /*3c80*/  LOP3.LUT R8, R6, 0x3, RZ, 0xc0, !PT ;  /* 0x0000000306087812 */ /* 0x000fc800078ec0ff */
[----:B------:R-:W-:-:S07]  /*3c90*/  ISETP.NE.AND P4, PT, R8, RZ, PT ;  /* 0x000000ff0800720c */ /* 0x000fce0003f85270 */
[----:B--2---:R-:W-:Y:S06]  /*3ca0*/  @!P0 BRA `(.L_x_21) ;  /* 0x00000004000c8947 */ /* 0x004fec0003800000 */
[----:B------:R-:W-:-:S05]  /*3cb0*/  IMAD.WIDE.U32 R36, R7, 0x4, R18 ;  /* 0x0000000407247825 */ /* 0x000fca00078e0012 */
[----:B------:R-:W2:Y:S01]  /*3cc0*/  LDG.E.CONSTANT R4, desc[UR6][R36.64] ;  /* 0x0000000624047981 */ /* 0x000ea2000c1e9900 */
[----:B------:R-:W-:-:S05]  /*3cd0*/  IADD3 R13, PT, PT, R7, R0, RZ ;  /* 0x00000000070d7210 */ /* 0x000fca0007ffe0ff */
[----:B------:R-:W-:-:S06]  /*3ce0*/  IMAD.WIDE.U32 R30, R13, 0x4, R18 ;  /* 0x000000040d1e7825 */ /* 0x000fcc00078e0012 */
[----:B------:R-:W4:Y:S01]  /*3cf0*/  LDG.E.CONSTANT R31, desc[UR6][R30.64] ;  /* 0x000000061e1f7981 */ /* 0x000f22000c1e9900 */
[----:B01----:R-:W0:Y:S08]  /*3d00*/  F2F.F64.F32 R22, R2 ;  /* 0x0000000200167310 */ /* 0x003e300000201800 */
[----:B------:R-:W1:Y:S01]  /*3d10*/  F2F.F64.F32 R24, R3 ;  /* 0x0000000300187310 */ /* 0x000e620000201800 */
[----:B0-----:R-:W-:-:S07]  /*3d20*/  DMUL R32, R10, R22 ;  /* 0x000000160a207228 */ /* 0x001fce0000000000 */
[----:B------:R-:W-:Y:S01]  /*3d30*/  F2F.F64.F32 R20, R12 ;  /* 0x0000000c00147310 */ /* 0x000fe20000201800 */
[C---:B------:R-:W-:Y:S02]  /*3d40*/  DMUL R10, R26.reuse, R22 ;  /* 0x000000161a0a7228 */ /* 0x040fe40000000000 */
[----:B-1----:R-:W-:-:S06]  /*3d50*/  DFMA R32, R26, R24, R32 ;  /* 0x000000181a20722b */ /* 0x002fcc0000000020 */
[C---:B------:R-:W-:Y:S02]  /*3d60*/  DFMA R10, R28.reuse, R24, R10 ;  /* 0x000000181c0a722b */ /* 0x040fe4000000000a */
[----:B---3--:R-:W-:Y:S01]  /*3d70*/  DFMA R32, R28, R14, R32 ;  /* 0x0000000e1c20722b */ /* 0x008fe20000000020 */
[----:B--2---:R-:W0:Y:S07]  /*3d80*/  F2F.F64.F32 R34, R4 ;  /* 0x0000000400227310 */ /* 0x004e2e0000201800 */
[----:B0-----:R-:W-:Y:S01]  /*3d90*/  DFMA R26, R34, R20, R32 ;  /* 0x00000014221a722b */ /* 0x001fe20000000020 */
[----:B----4-:R-:W0:Y:S01]  /*3da0*/  F2F.F64.F32 R34, R31 ;  /* 0x0000001f00227310 */ /* 0x010e220000201800 */
[----:B------:R-:W-:-:S06]  /*3db0*/  IMAD.IADD R32, R13, 0x1, R0 ;  /* 0x000000010d207824 */ /* 0x000fcc00078e0200 */
[----:B------:R-:W-:-:S08]  /*3dc0*/  DFMA R10, R26, R14, R10 ;  /* 0x0000000e1a0a722b */ /* 0x000fd0000000000a */
[----:B0-----:R-:W-:Y:S01]  /*3dd0*/  DFMA R10, R34, R20, R10 ;  /* 0x00000014220a722b */ /* 0x001fe2000000000a */
[----:B------:R-:W-:-:S05]  /*3de0*/  IMAD.WIDE.U32 R34, R32, 0x4, R18 ;  /* 0x0000000420227825 */ /* 0x000fca00078e0012 */
[----:B------:R0:W2:Y:S01]  /*3df0*/  LDG.E.CONSTANT R33, desc[UR6][R34.64] ;  /* 0x0000000622217981 */ /* 0x0000a2000c1e9900 */
[----:B------:R-:W-:Y:S02]  /*3e00*/  IADD3 R30, PT, PT, R32, R0, RZ ;  /* 0x00000000201e7210 */ /* 0x000fe40007ffe0ff */
[----:B------:R-:W-:-:S03]  /*3e10*/  FSETP.NAN.AND P0, PT, R4, R4, PT ;  /* 0x000000040400720b */ /* 0x000fc60003f08000 */
[----:B0-----:R-:W-:-:S05]  /*3e20*/  IMAD.WIDE.U32 R34, R30, 0x4, R18 ;  /* 0x000000041e227825 */ /* 0x001fca00078e0012 */
[----:B------:R0:W3:Y:S01]  /*3e30*/  LDG.E.CONSTANT R4, desc[UR6][R34.64] ;  /* 0x0000000622047981 */ /* 0x0000e2000c1e9900 */
[-C--:B------:R-:W-:Y:S01]  /*3e40*/  DMUL R28, R28, R22.reuse ;  /* 0x000000161c1c7228 */ /* 0x080fe20000000000 */
[C---:B------:R-:W-:Y:S01]  /*3e50*/  ISETP.GE.AND P0, PT, R9.reuse, R5, !P0 ;  /* 0x000000050900720c */ /* 0x040fe20004706270 */
[----:B------:R-:W-:Y:S01]  /*3e60*/  DMUL R22, R26, R22 ;  /* 0x000000161a167228 */ /* 0x000fe20000000000 */
[----:B------:R-:W-:Y:S01]  /*3e70*/  VIADD R36, R9, 0x1 ;  /* 0x0000000109247836 */ /* 0x000fe20000000000 */
[----:B------:R-:W-:-:S04]  /*3e80*/  FSETP.NAN.AND P1, PT, R31, R31, PT ;  /* 0x0000001f1f00720b */ /* 0x000fc80003f28000 */
[-C--:B------:R-:W-:Y:S01]  /*3e90*/  DFMA R28, R26, R24.reuse, R28 ;  /* 0x000000181a1c722b */ /* 0x080fe2000000001c */
[----:B------:R-:W-:Y:S01]  /*3ea0*/  ISETP.GE.AND P1, PT, R36, R5, !P1 ;  /* 0x000000052400720c */ /* 0x000fe20004f26270 */
[----:B------:R-:W-:Y:S01]  /*3eb0*/  DFMA R22, R10, R24, R22 ;  /* 0x000000180a16722b */ /* 0x000fe20000000016 */
[----:B------:R-:W-:-:S03]  /*3ec0*/  IADD3 R36, PT, PT, R9, 0x2, RZ ;  /* 0x0000000209247810 */ /* 0x000fc60007ffe0ff */
[----:B0-----:R-:W-:Y:S02]  /*3ed0*/  @P0 F2F.F32.F64 R34, R26 ;  /* 0x0000001a00220310 */ /* 0x001fe40000301000 */
[----:B------:R-:W-:-:S06]  /*3ee0*/  DFMA R28, R10, R14, R28 ;  /* 0x0000000e0a1c722b */ /* 0x000fcc000000001c */
[----:B--2---:R0:W1:Y:S01]  /*3ef0*/  F2F.F64.F32 R24, R33 ;  /* 0x0000002100187310 */ /* 0x0040620000201800 */
[----:B------:R-:W-:-:S04]  /*3f00*/  FSETP.NAN.AND P2, PT, R33, R33, PT ;  /* 0x000000212100720b */ /* 0x000fc80003f48000 */
[----:B------:R-:W-:Y:S01]  /*3f10*/  ISETP.GE.AND P2, PT, R36, R5, !P2 ;  /* 0x000000052400720c */ /* 0x000fe20005746270 */
[----:B0-----:R-:W-:Y:S01]  /*3f20*/  IMAD.WIDE.U32 R32, R32, 0x4, R16 ;  /* 0x0000000420207825 */ /* 0x001fe200078e0010 */
[----:B-1----:R-:W-:Y:S01]  /*3f30*/  DFMA R26, R24, R20, R28 ;  /* 0x00000014181a722b */ /* 0x002fe2000000001c */
[----:B---3--:R-:W-:Y:S01]  /*3f40*/  FSETP.NAN.AND P3, PT, R4, R4, PT ;  /* 0x000000040400720b */ /* 0x008fe20003f68000 */
[----:B------:R-:W0:Y:S01]  /*3f50*/  F2F.F64.F32 R28, R4 ;  /* 0x00000004001c7310 */ /* 0x000e220000201800 */
[----:B------:R-:W-:-:S08]  /*3f60*/  VIADD R24, R9, 0x3 ;  /* 0x0000000309187836 */ /* 0x000fd00000000000 */
[----:B------:R-:W-:Y:S01]  /*3f70*/  @!P2 MOV R35, 0x7fc00000 ;  /* 0x7fc000000023a802 */ /* 0x000fe20000000f00 */
[----:B------:R-:W-:Y:S01]  /*3f80*/  VIADD R9, R9, 0x4 ;  /* 0x0000000409097836 */ /* 0x000fe20000000000 */
[----:B------:R-:W-:Y:S01]  /*3f90*/  DFMA R22, R26, R14, R22 ;  /* 0x0000000e1a16722b */ /* 0x000fe20000000016 */
[----:B------:R-:W-:Y:S01]  /*3fa0*/  ISETP.GE.AND P3, PT, R24, R5, !P3 ;  /* 0x000000051800720c */ /* 0x000fe20005f66270 */
[----:B------:R-:W1:Y:S01]  /*3fb0*/  @P1 F2F.F32.F64 R4, R10 ;  /* 0x0000000a00041310 */ /* 0x000e620000301000 */
[----:B------:R-:W-:Y:S01]  /*3fc0*/  IMAD.WIDE.U32 R24, R7, 0x4, R16 ;  /* 0x0000000407187825 */ /* 0x000fe200078e0010 */
[----:B------:R-:W-:-:S04]  /*3fd0*/  @!P0 MOV R7, 0x7fc00000 ;  /* 0x7fc0000000078802 */ /* 0x000fc80000000f00 */
[----:B0-----:R-:W-:Y:S02]  /*3fe0*/  DFMA R28, R28, R20, R22 ;  /* 0x000000141c1c722b */ /* 0x001fe40000000016 */
[----:B------:R-:W0:Y:S01]  /*3ff0*/  @P2 F2F.F32.F64 R31, R26 ;  /* 0x0000001a001f2310 */ /* 0x000e220000301000 */
[--C-:B------:R-:W-:Y:S01]  /*4000*/  IMAD.WIDE.U32 R20, R13, 0x4, R16.reuse ;  /* 0x000000040d147825 */ /* 0x100fe200078e0010 */
[----:B------:R2:W-:Y:S03]  /*4010*/  @!P0 STG.E desc[UR6][R24.64], R7 ;  /* 0x0000000718008986 */ /* 0x0005e6000c101906 */
[----:B------:R-:W-:Y:S01]  /*4020*/  @!P1 IMAD.MOV.U32 R13, RZ, RZ, 0x7fc00000 ;  /* 0x7fc00000ff0d9424 */ /* 0x000fe200078e00ff */
[----:B------:R4:W-:Y:S01]  /*4030*/  @P0 STG.E desc[UR6][R24.64], R34 ;  /* 0x0000002218000986 */ /* 0x0009e2000c101906 */
[----:B------:R-:W-:Y:S01]  /*4040*/  IMAD.WIDE.U32 R22, R30, 0x4, R16 ;  /* 0x000000041e167825 */ /* 0x000fe200078e0010 */
[----:B------:R-:W3:Y:S02]  /*4050*/  @P3 F2F.F32.F64 R36, R28 ;  /* 0x0000001c00243310 */ /* 0x000ee40000301000 */
[----:B------:R4:W-:Y:S01]  /*4060*/  @!P1 STG.E desc[UR6][R20.64], R13 ;  /* 0x0000000d14009986 */ /* 0x0009e2000c101906 */
[----:B------:R-:W-:-:S03]  /*4070*/  @!P3 IMAD.MOV.U32 R37, RZ, RZ, 0x7fc00000 ;  /* 0x7fc00000ff25b424 */ /* 0x000fc600078e00ff */
[----:B-1----:R4:W-:Y:S01]  /*4080*/  @P1 STG.E desc[UR6][R20.64], R4 ;  /* 0x0000000414001986 */ /* 0x0029e2000c101906 */
[----:B--2---:R-:W-:-:S03]  /*4090*/  IADD3 R7, PT, PT, R30, R0, RZ ;  /* 0x000000001e077210 */ /* 0x004fc60007ffe0ff */
[----:B------:R4:W-:Y:S04]  /*40a0*/  @!P2 STG.E desc[UR6][R32.64], R35 ;  /* 0x000000232000a986 */ /* 0x0009e8000c101906 */
[----:B0-----:R4:W-:Y:S04]  /*40b0*/  @P2 STG.E desc[UR6][R32.64], R31 ;  /* 0x0000001f20002986 */ /* 0x0019e8000c101906 */
[----:B------:R4:W-:Y:S04]  /*40c0*/  @!P3 STG.E desc[UR6][R22.64], R37 ;  /* 0x000000251600b986 */ /* 0x0009e8000c101906 */
[----:B---3--:R4:W-:Y:S02]  /*40d0*/  @P3 STG.E desc[UR6][R22.64], R36 ;  /* 0x0000002416003986 */ /* 0x0089e4000c101906 */
.L_x_21:
[----:B------:R-:W-:Y:S05]  /*40e0*/  @!P4 EXIT ;  /* 0x000000000000c94d */ /* 0x000fea0003800000 */
[----:B------:R-:W-:Y:S01]  /*40f0*/  ISETP.NE.AND P0, PT, R8, 0x1, PT ;  /* 0x000000010800780c */ /* 0x000fe20003f05270 */
[----:B----4-:R-:W2:Y:S01]  /*4100*/  F2F.F64.F32 R12, R12 ;  /* 0x0000000c000c7310 */ /* 0x010ea20000201800 */
[----:B------:R-:W-:-:S04]  /*4110*/  LOP3.LUT R6, R6, 0x1, RZ, 0xc0, !PT ;  /* 0x0000000106067812 */ /* 0x000fc800078ec0ff */
[----:B------:R-:W-:-:S07]  /*4120*/  ISETP.NE.U32.AND P2, PT, R6, 0x1, PT ;  /* 0x000000010600780c */ /* 0x000fce0003f45070 */
[----:B------:R-:W-:Y:S06]  /*4130*/  @!P0 BRA `(.L_x_22) ;  /* 0x0000000000988947 */ /* 0x000fec0003800000 */
[----:B------:R-:W-:-:S05]  /*4140*/  IMAD.WIDE.U32 R34, R7, 0x4, R18 ;  /* 0x0000000407227825 */ /* 0x000fca00078e0012 */
[----:B------:R-:W4:Y:S01]  /*4150*/  LDG.E.CONSTANT R6, desc[UR6][R34.64] ;  /* 0x0000000622067981 */ /* 0x000f22000c1e9900 */
[----:B------:R-:W-:-:S05]  /*4160*/  IADD3 R31, PT, PT, R7, R0, RZ ;  /* 0x00000000071f7210 */ /* 0x000fca0007ffe0ff */
[----:B------:R-:W-:-:S05]  /*4170*/  IMAD.WIDE.U32 R32, R31, 0x4, R18 ;  /* 0x000000041f207825 */ /* 0x000fca00078e0012 */
[----:B------:R-:W5:Y:S01]  /*4180*/  LDG.E.CONSTANT R4, desc[UR6][R32.64] ;  /* 0x0000000620047981 */ /* 0x000f62000c1e9900 */
[----:B------:R-:W2:Y:S01]  /*4190*/  F2F.F64.F32 R20, R2 ;  /* 0x0000000200147310 */ /* 0x000ea20000201800 */
[----:B------:R-:W-:-:S07]  /*41a0*/  VIADD R8, R9, 0x1 ;  /* 0x0000000109087836 */ /* 0x000fce0000000000 */
[----:B01----:R-:W0:Y:S01]  /*41b0*/  F2F.F64.F32 R22, R3 ;  /* 0x0000000300167310 */ /* 0x003e220000201800 */
[-C--:B--2---:R-:W-:Y:S02]  /*41c0*/  DMUL R24, R10, R20.reuse ;  /* 0x000000140a187228 */ /* 0x084fe40000000000 */
[----:B------:R-:W-:-:S06]  /*41d0*/  DMUL R20, R26, R20 ;  /* 0x000000141a147228 */ /* 0x000fcc0000000000 */
[-C--:B0-----:R-:W-:Y:S02]  /*41e0*/  DFMA R24, R26, R22.reuse, R24 ;  /* 0x000000161a18722b */ /* 0x081fe40000000018 */
[----:B------:R-:W-:Y:S01]  /*41f0*/  DFMA R20, R28, R22, R20 ;  /* 0x000000161c14722b */ /* 0x000fe20000000014 */
[----:B------:R-:W-:-:S05]  /*4200*/  IMAD.WIDE.U32 R22, R31, 0x4, R16 ;  /* 0x000000041f167825 */ /* 0x000fca00078e0010 */
[----:B---3--:R-:W-:Y:S01]  /*4210*/  DFMA R24, R28, R14, R24 ;  /* 0x0000000e1c18722b */ /* 0x008fe20000000018 */
[----:B----4-:R-:W0:Y:S01]  /*4220*/  F2F.F64.F32 R10, R6 ;  /* 0x00000006000a7310 */ /* 0x010e220000201800 */
[----:B------:R-:W-:-:S04]  /*4230*/  FSETP.NAN.AND P0, PT, R6, R6, PT ;  /* 0x000000060600720b */ /* 0x000fc80003f08000 */
[C---:B------:R-:W-:Y:S01]  /*4240*/  ISETP.GE.AND P1, PT, R9.reuse, R5, !P0 ;  /* 0x000000050900720c */ /* 0x040fe20004726270 */
[----:B------:R-:W-:Y:S01]  /*4250*/  VIADD R9, R9, 0x2 ;  /* 0x0000000209097836 */ /* 0x000fe20000000000 */
[----:B-----5:R-:W-:Y:S01]  /*4260*/  FSETP.NAN.AND P0, PT, R4, R4, PT ;  /* 0x000000040400720b */ /* 0x020fe20003f08000 */
[----:B0-----:R-:W-:-:S03]  /*4270*/  DFMA R26, R10, R12, R24 ;  /* 0x0000000c0a1a722b */ /* 0x001fc60000000018 */
[----:B------:R-:W-:Y:S01]  /*4280*/  ISETP.GE.AND P0, PT, R8, R5, !P0 ;  /* 0x000000050800720c */ /* 0x000fe20004706270 */
[----:B------:R0:W1:Y:S01]  /*4290*/  F2F.F64.F32 R10, R4 ;  /* 0x00000004000a7310 */ /* 0x0000620000201800 */
[----:B------:R-:W-:-:S05]  /*42a0*/  IMAD.WIDE.U32 R24, R7, 0x4, R16 ;  /* 0x0000000407187825 */ /* 0x000fca00078e0010 */
[----:B------:R-:W-:Y:S02]  /*42b0*/  @!P1 MOV R37, 0x7fc00000 ;  /* 0x7fc0000000259802 */ /* 0x000fe40000000f00 */
[----:B------:R-:W-:Y:S01]  /*42c0*/  IADD3 R7, PT, PT, R31, R0, RZ ;  /* 0x000000001f077210 */ /* 0x000fe20007ffe0ff */
[----:B------:R-:W-:Y:S02]  /*42d0*/  DFMA R20, R26, R14, R20 ;  /* 0x0000000e1a14722b */ /* 0x000fe40000000014 */
[----:B------:R4:W-:Y:S01]  /*42e0*/  @!P1 STG.E desc[UR6][R24.64], R37 ;  /* 0x0000002518009986 */ /* 0x0009e2000c101906 */
[----:B------:R-:W2:Y:S01]  /*42f0*/  @P1 F2F.F32.F64 R33, R26 ;  /* 0x0000001a00211310 */ /* 0x000ea20000301000 */
[----:B0-----:R-:W-:-:S04]  /*4300*/  @!P0 IMAD.MOV.U32 R4, RZ, RZ, 0x7fc00000 ;  /* 0x7fc00000ff048424 */ /* 0x001fc800078e00ff */
[----:B-1----:R-:W-:Y:S01]  /*4310*/  DFMA R20, R10, R12, R20 ;  /* 0x0000000c0a14722b */ /* 0x002fe20000000014 */
[----:B------:R-:W-:Y:S01]  /*4320*/  IMAD.MOV.U32 R10, RZ, RZ, R28 ;  /* 0x000000ffff0a7224 */ /* 0x000fe200078e001c */
[----:B------:R-:W-:-:S04]  /*4330*/  MOV R11, R29 ;  /* 0x0000001d000b7202 */ /* 0x000fc80000000f00 */
[----:B------:R-:W0:Y:S01]  /*4340*/  @P0 F2F.F32.F64 R35, R20 ;  /* 0x0000001400230310 */ /* 0x000e220000301000 */
[----:B--2---:R4:W-:Y:S03]  /*4350*/  @P1 STG.E desc[UR6][R24.64], R33 ;  /* 0x0000002118001986 */ /* 0x0049e6000c101906 */
[----:B------:R-:W-:Y:S01]  /*4360*/  MOV R28, R20 ;  /* 0x00000014001c7202 */ /* 0x000fe20000000f00 */
[----:B------:R-:W-:Y:S01]  /*4370*/  IMAD.MOV.U32 R29, RZ, RZ, R21 ;  /* 0x000000ffff1d7224 */ /* 0x000fe200078e0015 */
[----:B------:R4:W-:Y:S04]  /*4380*/  @!P0 STG.E desc[UR6][R22.64], R4 ;  /* 0x0000000416008986 */ /* 0x0009e8000c101906 */
[----:B0-----:R4:W-:Y:S02]  /*4390*/  @P0 STG.E desc[UR6][R22.64], R35 ;  /* 0x0000002316000986 */ /* 0x0019e4000c101906 */
.L_x_22:
[----:B------:R-:W-:Y:S05]  /*43a0*/  @P2 EXIT ;  /* 0x000000000000294d */ /* 0x000fea0003800000 */
[----:B------:R-:W-:-:S06]  /*43b0*/  IMAD.WIDE.U32 R18, R7, 0x4, R18 ;  /* 0x0000000407127825 */ /* 0x000fcc00078e0012 */
[----:B------:R-:W5:Y:S01]  /*43c0*/  LDG.E.CONSTANT R18, desc[UR6][R18.64] ;  /* 0x0000000612127981 */ /* 0x000f62000c1e9900 */
[----:B------:R-:W2:Y:S08]  /*43d0*/  F2F.F64.F32 R20, R2 ;  /* 0x0000000200147310 */ /* 0x000eb00000201800 */
[----:B01--4-:R-:W0:Y:S01]  /*43e0*/  F2F.F64.F32 R22, R3 ;  /* 0x0000000300167310 */ /* 0x013e220000201800 */
[----:B--2---:R-:W-:-:S08]  /*43f0*/  DMUL R10, R20, R10 ;  /* 0x0000000a140a7228 */ /* 0x004fd00000000000 */
[----:B0-----:R-:W-:-:S08]  /*4400*/  DFMA R10, R22, R26, R10 ;  /* 0x0000001a160a722b */ /* 0x001fd0000000000a */
[----:B---3--:R-:W-:Y:S01]  /*4410*/  DFMA R10, R28, R14, R10 ;  /* 0x0000000e1c0a722b */ /* 0x008fe2000000000a */
[----:B-----5:R-:W-:-:S04]  /*4420*/  FSETP.NAN.AND P0, PT, R18, R18, PT ;  /* 0x000000121200720b */ /* 0x020fc80003f08000 */
        /* <DEDUP_REMOVED lines=11> */
.L_x_23:
[----:B------:R-:W-:-:S00]  /*44e0*/  BRA `(.L_x_23) ;  /* 0xfffffffc00fc7947 */ /* 0x000fc0000383ffff */
[----:B------:R-:W-:-:S00]  /*44f0*/  NOP ;  /* 0x0000000000007918 */ /* 0x000fc00000000000 */
        /* <DEDUP_REMOVED lines=8> */
.L_x_50:


//--------------------- .text.gaussian_batch_f32  --------------------------
	.section	.text.gaussian_batch_f32,"ax",@progbits
	.align	128
        .global         gaussian_batch_f32
        .type           gaussian_batch_f32,@function
        .size           gaussian_batch_f32,(.L_x_51 - gaussian_batch_f32)
        .other          gaussian_batch_f32,@"STO_CUDA_ENTRY STV_DEFAULT"
gaussian_batch_f32:
.text.gaussian_batch_f32:
[----:B------:R-:W-:Y:S01]  /*0000*/  LDC R1, c[0x0][0x37c] ;  /* 0x0000df00ff017b82 */ /* 0x000fe20000000800 */
[----:B------:R-:W0:Y:S01]  /*0010*/  S2R R0, SR_CTAID.X ;  /* 0x0000000000007919 */ /* 0x000e220000002500 */
[----:B------:R-:W0:Y:S01]  /*0020*/  LDCU UR4, c[0x0][0x3a8] ;  /* 0x00007500ff0477ac */ /* 0x000e220008000800 */
[----:B------:R-:W1:Y:S01]  /*0030*/  S2R R2, SR_TID.X ;  /* 0x0000000000027919 */ /* 0x000e620000002100 */
[----:B0-----:R-:W-:-:S04]  /*0040*/  ISETP.GE.AND P0, PT, R0, UR4, PT ;  /* 0x0000000400007c0c */ /* 0x001fc8000bf06270 */
[----:B-1----:R-:W-:-:S13]  /*0050*/  ISETP.NE.OR P0, PT, R2, RZ, P0 ;  /* 0x000000ff0200720c */ /* 0x002fda0000705670 */
[----:B------:R-:W-:Y:S05]  /*0060*/  @P0 EXIT ;  /* 0x000000000000094d */ /* 0x000fea0003800000 */
[----:B------:R-:W0:Y:S01]  /*0070*/  LDC.64 R6, c[0x0][0x390] ;  /* 0x0000e400ff067b82 */ /* 0x000e220000000a00 */
[----:B------:R-:W1:Y:S07]  /*0080*/  LDCU.64 UR6, c[0x0][0x358] ;  /* 0x00006b00ff0677ac */ /* 0x000e6e0008000a00 */
[----:B------:R-:W2:Y:S08]  /*0090*/  LDC.64 R4, c[0x0][0x388] ;  /* 0x0000e200ff047b82 */ /* 0x000eb00000000a00 */
[----:B------:R-:W3:Y:S01]  /*00a0*/  LDC R3, c[0x0][0x3a4] ;  /* 0x0000e900ff037b82 */ /* 0x000ee20000000800 */
[----:B0-----:R-:W-:-:S05]  /*00b0*/  IMAD.WIDE.U32 R6, R0, 0x4, R6 ;  /* 0x0000000400067825 */ /* 0x001fca00078e0006 */
[----:B-1----:R-:W4:Y:S01]  /*00c0*/  LDG.E.CONSTANT R2, desc[UR6][R6.64] ;  /* 0x0000000606027981 */ /* 0x002f22000c1e9900 */
[----:B--2---:R-:W-:-:S06]  /*00d0*/  IMAD.WIDE.U32 R4, R0, 0x4, R4 ;  /* 0x0000000400047825 */ /* 0x004fcc00078e0004 */
[----:B------:R-:W2:Y:S01]  /*00e0*/  LDG.E.CONSTANT R4, desc[UR6][R4.64] ;  /* 0x0000000604047981 */ /* 0x000ea2000c1e9900 */
[----:B---3--:R-:W-:Y:S01]  /*00f0*/  ISETP.GE.AND P0, PT, R3, 0x1, PT ;  /* 0x000000010300780c */ /* 0x008fe20003f06270 */
[----:B----4-:R-:W-:-:S03]  /*0100*/  VIADD R8, R2, 0xfffffffb ;  /* 0xfffffffb02087836 */ /* 0x010fc60000000000 */
[----:B--2---:R-:W-:-:S04]  /*0110*/  ISETP.LT.OR P0, PT, R4, 0x2, !P0 ;  /* 0x000000020400780c */ /* 0x004fc80004701670 */
[----:B------:R-:W-:-:S13]  /*0120*/  ISETP.LT.U32.OR P0, PT, R8, -0x4, P0 ;  /* 0xfffffffc0800780c */ /* 0x000fda0000701470 */
[----:B------:R-:W-:Y:S05]  /*0130*/  @P0 EXIT ;  /* 0x000000000000094d */ /* 0x000fea0003800000 */
[----:B------:R-:W0:Y:S01]  /*0140*/  LDC.64 R6, c[0x0][0x3b0] ;  /* 0x0000ec00ff067b82 */ /* 0x000e220000000a00 */
[C---:B------:R-:W-:Y:S01]  /*0150*/  VIADD R14, R3.reuse, 0xffffffff ;  /* 0xffffffff030e7836 */ /* 0x040fe20000000000 */
[----:B------:R-:W-:Y:S01]  /*0160*/  LOP3.LUT R18, R3, 0xf, RZ, 0xc0, !PT ;  /* 0x0000000f03127812 */ /* 0x000fe200078ec0ff */
[----:B------:R-:W-:Y:S02]  /*0170*/  IMAD R15, R0, R3, RZ ;  /* 0x00000003000f7224 */ /* 0x000fe400078e02ff */
[----:B------:R-:W-:Y:S01]  /*0180*/  IMAD.MOV.U32 R5, RZ, RZ, RZ ;  /* 0x000000ffff057224 */ /* 0x000fe200078e00ff */
[----:B------:R-:W-:Y:S01]  /*0190*/  ISETP.GE.U32.AND P0, PT, R14, 0xf, PT ;  /* 0x0000000f0e00780c */ /* 0x000fe20003f06070 */
[----:B------:R-:W-:Y:S01]  /*01a0*/  IMAD.WIDE.U32 R10, R15, 0x4, RZ ;  /* 0x000000040f0a7825 */ /* 0x000fe200078e00ff */
[----:B------:R-:W-:Y:S02]  /*01b0*/  ISETP.NE.AND P1, PT, R18, RZ, PT ;  /* 0x000000ff1200720c */ /* 0x000fe40003f25270 */
[----:B0-----:R-:W-:-:S05]  /*01c0*/  IADD3 R8, P2, PT, R10, R6, RZ ;  /* 0x000000060a087210 */ /* 0x001fca0007f5e0ff */
[----:B------:R-:W-:-:S04]  /*01d0*/  IMAD.X R9, R11, 0x1, R7, P2 ;  /* 0x000000010b097824 */ /* 0x000fc800010e0607 */
[----:B------:R-:W-:Y:S05]  /*01e0*/  @!P0 BRA `(.L_x_24) ;  /* 0x0000000000788947 */ /* 0x000fea0003800000 */
[----:B------:R-:W0:Y:S01]  /*01f0*/  LDC.64 R12, c[0x0][0x3b0] ;  /* 0x0000ec00ff0c7b82 */ /* 0x000e220000000a00 */
[----:B------:R-:W-:Y:S01]  /*0200*/  LOP3.LUT R5, R3, 0x7ffffff0, RZ, 0xc0, !PT ;  /* 0x7ffffff003057812 */ /* 0x000fe200078ec0ff */
[----:B------:R-:W-:Y:S02]  /*0210*/  IMAD.MOV.U32 R19, RZ, RZ, 0x7fc00000 ;  /* 0x7fc00000ff137424 */ /* 0x000fe400078e00ff */
[----:B0-----:R-:W-:-:S04]  /*0220*/  IMAD.WIDE.U32 R12, R15, 0x4, R12 ;  /* 0x000000040f0c7825 */ /* 0x001fc800078e000c */
[----:B------:R-:W-:Y:S01]  /*0230*/  IMAD.MOV R15, RZ, RZ, -R5 ;  /* 0x000000ffff0f7224 */ /* 0x000fe200078e0a05 */
[----:B------:R-:W-:-:S05]  /*0240*/  IADD3 R16, P0, PT, R12, 0x20, RZ ;  /* 0x000000200c107810 */ /* 0x000fca0007f1e0ff */
[----:B------:R-:W-:-:S08]  /*0250*/  IMAD.X R17, RZ, RZ, R13, P0 ;  /* 0x000000ffff117224 */ /* 0x000fd000000e060d */
.L_x_25:
[----:B------:R-:W-:Y:S02]  /*0260*/  VIADD R15, R15, 0x10 ;  /* 0x000000100f0f7836 */ /* 0x000fe40000000000 */
[----:B0-----:R-:W-:Y:S02]  /*0270*/  IMAD.MOV.U32 R12, RZ, RZ, R16 ;  /* 0x000000ffff0c7224 */ /* 0x001fe400078e0010 */
[----:B------:R-:W-:Y:S01]  /*0280*/  IMAD.MOV.U32 R13, RZ, RZ, R17 ;  /* 0x000000ffff0d7224 */ /* 0x000fe200078e0011 */
[----:B------:R-:W-:Y:S02]  /*0290*/  ISETP.NE.AND P0, PT, R15, RZ, PT ;  /* 0x000000ff0f00720c */ /* 0x000fe40003f05270 */
[----:B------:R-:W-:Y:S02]  /*02a0*/  IADD3 R16, P2, PT, R12, 0x40, RZ ;  /* 0x000000400c107810 */ /* 0x000fe40007f5e0ff */
[----:B------:R0:W-:Y:S03]  /*02b0*/  STG.E desc[UR6][R12.64+-0x20], R19 ;  /* 0xffffe0130c007986 */ /* 0x0001e6000c101906 */
[----:B------:R-:W-:Y:S01]  /*02c0*/  IMAD.X R17, RZ, RZ, R13, P2 ;  /* 0x000000ffff117224 */ /* 0x000fe200010e060d */
[----:B------:R0:W-:Y:S04]  /*02d0*/  STG.E desc[UR6][R12.64+-0x1c], R19 ;  /* 0xffffe4130c007986 */ /* 0x0001e8000c101906 */
        /* <DEDUP_REMOVED lines=13> */
[----:B------:R0:W-:Y:S01]  /*03b0*/  STG.E desc[UR6][R12.64+0x1c], R19 ;  /* 0x00001c130c007986 */ /* 0x0001e2000c101906 */
[----:B------:R-:W-:Y:S05]  /*03c0*/  @P0 BRA `(.L_x_25) ;  /* 0xfffffffc00a40947 */ /* 0x000fea000383ffff */
.L_x_24:
[----:B------:R-:W-:Y:S05]  /*03d0*/  @!P1 BRA `(.L_x_26) ;  /* 0x0000000000a49947 */ /* 0x000fea0003800000 */
[----:B------:R-:W-:Y:S02]  /*03e0*/  ISETP.GE.U32.AND P0, PT, R18, 0x8, PT ;  /* 0x000000081200780c */ /* 0x000fe40003f06070 */
[----:B------:R-:W-:-:S04]  /*03f0*/  LOP3.LUT R16, R3, 0x7, RZ, 0xc0, !PT ;  /* 0x0000000703107812 */ /* 0x000fc800078ec0ff */
[----:B------:R-:W-:-:S07]  /*0400*/  ISETP.NE.AND P1, PT, R16, RZ, PT ;  /* 0x000000ff1000720c */ /* 0x000fce0003f25270 */
[----:B------:R-:W-:Y:S06]  /*0410*/  @!P0 BRA `(.L_x_27) ;  /* 0x00000000002c8947 */ /* 0x000fec0003800000 */
[----:B------:R-:W-:Y:S02]  /*0420*/  IMAD.MOV.U32 R15, RZ, RZ, 0x7fc00000 ;  /* 0x7fc00000ff0f7424 */ /* 0x000fe400078e00ff */
[----:B0-----:R-:W-:-:S04]  /*0430*/  IMAD.WIDE.U32 R12, R5, 0x4, R8 ;  /* 0x00000004050c7825 */ /* 0x001fc800078e0008 */
[----:B------:R-:W-:Y:S01]  /*0440*/  VIADD R5, R5, 0x8 ;  /* 0x0000000805057836 */ /* 0x000fe20000000000 */
[----:B------:R1:W-:Y:S04]  /*0450*/  STG.E desc[UR6][R12.64], R15 ;  /* 0x0000000f0c007986 */ /* 0x0003e8000c101906 */
[----:B------:R1:W-:Y:S04]  /*0460*/  STG.E desc[UR6][R12.64+0x4], R15 ;  /* 0x0000040f0c007986 */ /* 0x0003e8000c101906 */
[----:B------:R1:W-:Y:S04]  /*0470*/  STG.E desc[UR6][R12.64+0x8], R15 ;  /* 0x0000080f0c007986 */ /* 0x0003e8000c101906 */
[----:B------:R1:W-:Y:S04]  /*0480*/  STG.E desc[UR6][R12.64+0xc], R15 ;  /* 0x00000c0f0c007986 */ /* 0x0003e8000c101906 */
[----:B------:R1:W-:Y:S04]  /*0490*/  STG.E desc[UR6][R12.64+0x10], R15 ;  /* 0x0000100f0c007986 */ /* 0x0003e8000c101906 */
[----:B------:R1:W-:Y:S04]  /*04a0*/  STG.E desc[UR6][R12.64+0x14], R15 ;  /* 0x0000140f0c007986 */ /* 0x0003e8000c101906 */
[----:B------:R1:W-:Y:S04]  /*04b0*/  STG.E desc[UR6][R12.64+0x18], R15 ;  /* 0x0000180f0c007986 */ /* 0x0003e8000c101906 */
[----:B------:R1:W-:Y:S02]  /*04c0*/  STG.E desc[UR6][R12.64+0x1c], R15 ;  /* 0x00001c0f0c007986 */ /* 0x0003e4000c101906 */
.L_x_27:
[----:B------:R-:W-:Y:S05]  /*04d0*/  @!P1 BRA `(.L_x_26) ;  /* 0x0000000000649947 */ /* 0x000fea0003800000 */
[----:B------:R-:W-:Y:S02]  /*04e0*/  ISETP.GE.U32.AND P0, PT, R16, 0x4, PT ;  /* 0x000000041000780c */ /* 0x000fe40003f06070 */
[----:B-1----:R-:W-:-:S04]  /*04f0*/  LOP3.LUT R15, R3, 0x3, RZ, 0xc0, !PT ;  /* 0x00000003030f7812 */ /* 0x002fc800078ec0ff */
        /* <DEDUP_REMOVED lines=8> */
[----:B------:R1:W-:Y:S02]  /*0580*/  STG.E desc[UR6][R12.64+0xc], R17 ;  /* 0x00000c110c007986 */ /* 0x0003e4000c101906 */
.L_x_28:
[----:B------:R-:W-:Y:S05]  /*0590*/  @!P1 BRA `(.L_x_26) ;  /* 0x0000000000349947 */ /* 0x000fea0003800000 */
[----:B------:R-:W-:-:S04]  /*05a0*/  IMAD.WIDE.U32 R10, R5, 0x4, R10 ;  /* 0x00000004050a7825 */ /* 0x000fc800078e000a */
[----:B------:R-:W-:Y:S01]  /*05b0*/  IMAD.MOV R15, RZ, RZ, -R15 ;  /* 0x000000ffff0f7224 */ /* 0x000fe200078e0a0f */
[----:B------:R-:W-:Y:S01]  /*05c0*/  IADD3 R5, P0, PT, R10, R6, RZ ;  /* 0x000000060a057210 */ /* 0x000fe20007f1e0ff */
[----:B01----:R-:W-:-:S04]  /*05d0*/  IMAD.MOV.U32 R13, RZ, RZ, 0x7fc00000 ;  /* 0x7fc00000ff0d7424 */ /* 0x003fc800078e00ff */
[----:B------:R-:W-:-:S08]  /*05e0*/  IMAD.X R10, R11, 0x1, R7, P0 ;  /* 0x000000010b0a7824 */ /* 0x000fd000000e0607 */
.L_x_29:
[----:B------:R-:W-:Y:S02]  /*05f0*/  VIADD R15, R15, 0x1 ;  /* 0x000000010f0f7836 */ /* 0x000fe40000000000 */
[----:B--2---:R-:W-:Y:S01]  /*0600*/  IMAD.MOV.U32 R6, RZ, RZ, R5 ;  /* 0x000000ffff067224 */ /* 0x004fe200078e0005 */
[----:B------:R-:W-:Y:S01]  /*0610*/  IADD3 R5, P1, PT, R5, 0x4, RZ ;  /* 0x0000000405057810 */ /* 0x000fe20007f3e0ff */
[----:B------:R-:W-:Y:S01]  /*0620*/  IMAD.MOV.U32 R7, RZ, RZ, R10 ;  /* 0x000000ffff077224 */ /* 0x000fe200078e000a */
[----:B------:R-:W-:-:S03]  /*0630*/  ISETP.NE.AND P0, PT, R15, RZ, PT ;  /* 0x000000ff0f00720c */ /* 0x000fc60003f05270 */
[----:B------:R-:W-:Y:S01]  /*0640*/  IMAD.X R10, RZ, RZ, R10, P1 ;  /* 0x000000ffff0a7224 */ /* 0x000fe200008e060a */
[----:B------:R2:W-:Y:S09]  /*0650*/  STG.E desc[UR6][R6.64], R13 ;  /* 0x0000000d06007986 */ /* 0x0005f2000c101906 */
[----:B------:R-:W-:Y:S05]  /*0660*/  @P0 BRA `(.L_x_29) ;  /* 0xfffffffc00e00947 */ /* 0x000fea000383ffff */
.L_x_26:
[----:B------:R-:W2:Y:S02]  /*0670*/  LDC R5, c[0x0][0x3ac] ;  /* 0x0000eb00ff057b82 */ /* 0x000ea40000000800 */
[----:B--2---:R-:W-:-:S04]  /*0680*/  VIMNMX R6, PT, PT, RZ, R5, !PT ;  /* 0x00000005ff067248 */ /* 0x004fc80007fe0100 */
[----:B------:R-:W-:-:S13]  /*0690*/  ISETP.GE.U32.AND P0, PT, R6, R3, PT ;  /* 0x000000030600720c */ /* 0x000fda0003f06070 */
[----:B------:R-:W-:Y:S05]  /*06a0*/  @P0 EXIT ;  /* 0x000000000000094d */ /* 0x000fea0003800000 */
[----:B------:R-:W2:Y:S01]  /*06b0*/  LDC.64 R6, c[0x0][0x398] ;  /* 0x0000e600ff067b82 */ /* 0x000ea20000000a00 */
[----:B------:R-:W3:Y:S02]  /*06c0*/  LDCU UR4, c[0x0][0x3a0] ;  /* 0x00007400ff0477ac */ /* 0x000ee40008000800 */
[----:B---3--:R-:W-:-:S04]  /*06d0*/  IMAD R11, R0, UR4, RZ ;  /* 0x00000004000b7c24 */ /* 0x008fc8000f8e02ff */
[----:B--2---:R-:W-:-:S05]  /*06e0*/  IMAD.WIDE R6, R11, 0x4, R6 ;  /* 0x000000040b067825 */ /* 0x004fca00078e0206 */
[----:B------:R-:W2:Y:S04]  /*06f0*/  LDG.E.CONSTANT R0, desc[UR6][R6.64] ;  /* 0x0000000606007981 */ /* 0x000ea8000c1e9900 */
[----:B01----:R-:W3:Y:S04]  /*0700*/  LDG.E.CONSTANT R12, desc[UR6][R6.64+0x4] ;  /* 0x00000406060c7981 */ /* 0x003ee8000c1e9900 */
[----:B------:R-:W4:Y:S04]  /*0710*/  LDG.E.CONSTANT R16, desc[UR6][R6.64+0x8] ;  /* 0x0000080606107981 */ /* 0x000f28000c1e9900 */
[----:B------:R-:W5:Y:S01]  /*0720*/  LDG.E.CONSTANT R15, desc[UR6][R6.64+0xc] ;  /* 0x00000c06060f7981 */ /* 0x000f62000c1e9900 */
[----:B------:R-:W-:Y:S01]  /*0730*/  ISETP.NE.AND P0, PT, R2, 0x3, PT ;  /* 0x000000030200780c */ /* 0x000fe20003f05270 */
[----:B------:R-:W-:Y:S01]  /*0740*/  IMAD.IADD R4, R4, 0x1, R5 ;  /* 0x0000000104047824 */ /* 0x000fe200078e0205 */
[----:B--2---:R-:W0:Y:S08]  /*0750*/  F2F.F64.F32 R10, R0 ;  /* 0x00000000000a7310 */ /* 0x004e300000201800 */
[----:B---3--:R-:W1:Y:S01]  /*0760*/  F2F.F64.F32 R12, R12 ;  /* 0x0000000c000c7310 */ /* 0x008e620000201800 */
[----:B0-----:R-:W-:-:S07]  /*0770*/  R2UR UR8, R10 ;  /* 0x000000000a0872ca */ /* 0x001fce00000e0000 */
[----:B----4-:R-:W0:Y:S01]  /*0780*/  F2F.F64.F32 R16, R16 ;  /* 0x0000001000107310 */ /* 0x010e220000201800 */
[----:B------:R-:W-:Y:S02]  /*0790*/  R2UR UR9, R11 ;  /* 0x000000000b0972ca */ /* 0x000fe400000e0000 */
[----:B-1----:R-:W-:-:S05]  /*07a0*/  R2UR UR10, R12 ;  /* 0x000000000c0a72ca */ /* 0x002fca00000e0000 */
[----:B-----5:R1:W2:Y:S01]  /*07b0*/  F2F.F64.F32 R10, R15 ;  /* 0x0000000f000a7310 */ /* 0x0202a20000201800 */
[----:B------:R-:W-:Y:S02]  /*07c0*/  R2UR UR11, R13 ;  /* 0x000000000d0b72ca */ /* 0x000fe400000e0000 */
[----:B0-----:R-:W-:Y:S02]  /*07d0*/  R2UR UR12, R16 ;  /* 0x00000000100c72ca */ /* 0x001fe400000e0000 */
[----:B------:R-:W-:Y:S01]  /*07e0*/  R2UR UR13, R17 ;  /* 0x00000000110d72ca */ /* 0x000fe200000e0000 */
[----:B-1----:R-:W-:-:S14]  /*07f0*/  @!P0 BRA `(.L_x_30) ;  /* 0x0000002c005c8947 */ /* 0x002fdc0003800000 */
[----:B------:R-:W-:-:S13]  /*0800*/  ISETP.NE.AND P0, PT, R2, 0x2, PT ;  /* 0x000000020200780c */ /* 0x000fda0003f05270 */
[----:B------:R-:W-:Y:S05]  /*0810*/  @!P0 BRA `(.L_x_31) ;  /* 0x0000001c00c08947 */ /* 0x000fea0003800000 */
[----:B------:R-:W-:-:S13]  /*0820*/  ISETP.NE.AND P0, PT, R2, 0x1, PT ;  /* 0x000000010200780c */ /* 0x000fda0003f05270 */
[----:B------:R-:W-:Y:S05]  /*0830*/  @P0 BRA `(.L_x_32) ;  /* 0x0000000c00540947 */ /* 0x000fea0003800000 */
[----:B------:R-:W-:Y:S02]  /*0840*/  ISETP.GE.U32.AND P0, PT, R14, 0x7, PT ;  /* 0x000000070e00780c */ /* 0x000fe40003f06070 */
[----:B------:R-:W-:Y:S02]  /*0850*/  CS2R R16, SRZ ;  /* 0x0000000000107805 */ /* 0x000fe4000001ff00 */
[----:B------:R-:W-:Y:S02]  /*0860*/  LOP3.LUT R0, R3, 0x7, RZ, 0xc0, !PT ;  /* 0x0000000703007812 */ /* 0x000fe400078ec0ff */
[----:B------:R-:W-:Y:S01]  /*0870*/  VIMNMX R2, PT, PT, R4, R5, !PT ;  /* 0x0000000504027248 */ /* 0x000fe20007fe0100 */
[----:B------:R-:W-:Y:S01]  /*0880*/  IMAD.MOV.U32 R5, RZ, RZ, RZ ;  /* 0x000000ffff057224 */ /* 0x000fe200078e00ff */
[----:B------:R-:W-:-:S05]  /*0890*/  ISETP.NE.AND P6, PT, R0, RZ, PT ;  /* 0x000000ff0000720c */ /* 0x000fca0003fc5270 */
[----:B------:R-:W-:Y:S08]  /*08a0*/  @!P0 BRA `(.L_x_33) ;  /* 0x0000000400a88947 */ /* 0x000ff00003800000 */
[----:B------:R-:W0:Y:S01]  /*08b0*/  LDCU.64 UR4, c[0x0][0x380] ;  /* 0x00007000ff0477ac */ /* 0x000e220008000a00 */
[----:B------:R-:W-:Y:S02]  /*08c0*/  IADD3 R4, P0, PT, R8, 0x10, RZ ;  /* 0x0000001008047810 */ /* 0x000fe40007f1e0ff */
[----:B------:R-:W-:Y:S02]  /*08d0*/  CS2R R16, SRZ ;  /* 0x0000000000107805 */ /* 0x000fe4000001ff00 */
[----:B------:R-:W-:Y:S01]  /*08e0*/  LOP3.LUT R5, R3, 0x7ffffff8, RZ, 0xc0, !PT ;  /* 0x7ffffff803057812 */ /* 0x000fe200078ec0ff */
[----:B------:R-:W-:Y:S01]  /*08f0*/  IMAD.X R7, RZ, RZ, R9, P0 ;  /* 0x000000ffff077224 */ /* 0x000fe200000e0609 */
[----:B0-----:R-:W-:-:S04]  /*0900*/  UIADD3 UR4, UP0, UPT, UR4, 0x10, URZ ;  /* 0x0000001004047890 */ /* 0x001fc8000ff1e0ff */
[----:B------:R-:W-:Y:S02]  /*0910*/  UIADD3.X UR5, UPT, UPT, URZ, UR5, URZ, UP0, !UPT ;  /* 0x00000005ff057290 */ /* 0x000fe400087fe4ff */
[----:B------:R-:W-:Y:S01]  /*0920*/  IMAD.U32 R14, RZ, RZ, UR4 ;  /* 0x00000004ff0e7e24 */ /* 0x000fe2000f8e00ff */
[----:B------:R-:W-:-:S03]  /*0930*/  UMOV UR4, URZ ;  /* 0x000000ff00047c82 */ /* 0x000fc60008000000 */
[----:B------:R-:W-:-:S07]  /*0940*/  IMAD.U32 R15, RZ, RZ, UR5 ;  /* 0x00000005ff0f7e24 */ /* 0x000fce000f8e00ff */
.L_x_34:
[----:B-12---:R-:W2:Y:S04]  /*0950*/  LDG.E.CONSTANT R11, desc[UR6][R14.64+-0x10] ;  /* 0xfffff0060e0b7981 */ /* 0x006ea8000c1e9900 */
[----:B------:R-:W3:Y:S04]  /*0960*/  LDG.E.CONSTANT R20, desc[UR6][R14.64+-0xc] ;  /* 0xfffff4060e147981 */ /* 0x000ee8000c1e9900 */
[----:B------:R-:W4:Y:S04]  /*0970*/  LDG.E.CONSTANT R13, desc[UR6][R14.64+-0x8] ;  /* 0xfffff8060e0d7981 */ /* 0x000f28000c1e9900 */
[----:B------:R-:W5:Y:S04]  /*0980*/  LDG.E.CONSTANT R12, desc[UR6][R14.64+-0x4] ;  /* 0xfffffc060e0c7981 */ /* 0x000f68000c1e9900 */
[----:B------:R-:W5:Y:S04]  /*0990*/  LDG.E.CONSTANT R3, desc[UR6][R14.64] ;  /* 0x000000060e037981 */ /* 0x000f68000c1e9900 */
[----:B------:R-:W5:Y:S04]  /*09a0*/  LDG.E.CONSTANT R6, desc[UR6][R14.64+0x4] ;  /* 0x000004060e067981 */ /* 0x000f68000c1e9900 */
[----:B------:R-:W5:Y:S04]  /*09b0*/  LDG.E.CONSTANT R10, desc[UR6][R14.64+0x8] ;  /* 0x000008060e0a7981 */ /* 0x000f68000c1e9900 */
[----:B------:R-:W5:Y:S01]  /*09c0*/  LDG.E.CONSTANT R24, desc[UR6][R14.64+0xc] ;  /* 0x00000c060e187981 */ /* 0x000f62000c1e9900 */
[----:B------:R-:W-:-:S02]  /*09d0*/  UIADD3 UR5, UPT, UPT, UR4, 0x1, URZ ;  /* 0x0000000104057890 */ /* 0x000fc4000fffe0ff */
[----:B------:R-:W-:Y:S01]  /*09e0*/  UIADD3 UR12, UPT, UPT, UR4, 0x6, URZ ;  /* 0x00000006040c7890 */ /* 0x000fe2000fffe0ff */
[----:B--2---:R-:W0:Y:S01]  /*09f0*/  F2F.F64.F32 R26, R11 ;  /* 0x0000000b001a7310 */ /* 0x004e220000201800 */
[----:B------:R-:W-:Y:S02]  /*0a00*/  FSETP.NAN.AND P4, PT, R11, R11, PT ;  /* 0x0000000b0b00720b */ /* 0x000fe40003f88000 */
[----:B---3--:R-:W-:Y:S02]  /*0a10*/  FSETP.NAN.AND P0, PT, R20, R20, PT ;  /* 0x000000141400720b */ /* 0x008fe40003f08000 */
[----:B------:R-:W-:-:S03]  /*0a20*/  ISETP.LE.AND P4, PT, R2, UR4, !P4 ;  /* 0x0000000402007c0c */ /* 0x000fc6000e783270 */
[----:B------:R-:W1:Y:S01]  /*0a30*/  F2F.F64.F32 R28, R20 ;  /* 0x00000014001c7310 */ /* 0x000e620000201800 */
[----:B------:R-:W-:Y:S01]  /*0a40*/  ISETP.LE.AND P0, PT, R2, UR5, !P0 ;  /* 0x0000000502007c0c */ /* 0x000fe2000c703270 */
[----:B------:R-:W-:Y:S01]  /*0a50*/  UIADD3 UR5, UPT, UPT, UR4, 0x2, URZ ;  /* 0x0000000204057890 */ /* 0x000fe2000fffe0ff */
[----:B----4-:R-:W-:Y:S02]  /*0a60*/  FSETP.NAN.AND P1, PT, R13, R13, PT ;  /* 0x0000000d0d00720b */ /* 0x010fe40003f28000 */
[----:B-----5:R-:W-:Y:S01]  /*0a70*/  FSETP.NAN.AND P2, PT, R12, R12, PT ;  /* 0x0000000c0c00720b */ /* 0x020fe20003f48000 */
[----:B0-----:R-:W-:Y:S02]  /*0a80*/  DMUL R26, R26, UR8 ;  /* 0x000000081a1a7c28 */ /* 0x001fe40008000000 */
[----:B------:R-:W0:Y:S01]  /*0a90*/  F2F.F64.F32 R22, R13 ;  /* 0x0000000d00167310 */ /* 0x000e220000201800 */
[----:B------:R-:W-:Y:S01]  /*0aa0*/  ISETP.LE.AND P1, PT, R2, UR5, !P1 ;  /* 0x0000000502007c0c */ /* 0x000fe2000cf23270 */
[----:B------:R-:W-:Y:S01]  /*0ab0*/  UIADD3 UR5, UPT, UPT, UR4, 0x3, URZ ;  /* 0x0000000304057890 */ /* 0x000fe2000fffe0ff */
[----:B------:R-:W-:-:S02]  /*0ac0*/  FSETP.NAN.AND P3, PT, R3, R3, PT ;  /* 0x000000030300720b */ /* 0x000fc40003f68000 */
[----:B------:R-:W-:Y:S01]  /*0ad0*/  FSETP.NAN.AND P5, PT, R6, R6, PT ;  /* 0x000000060600720b */ /* 0x000fe20003fa8000 */
[----:B------:R-:W-:Y:S02]  /*0ae0*/  DFMA R26, R16, UR10, R26 ;  /* 0x0000000a101a7c2b */ /* 0x000fe4000800001a */
[----:B------:R-:W2:Y:S01]  /*0af0*/  F2F.F64.F32 R18, R12 ;  /* 0x0000000c00127310 */ /* 0x000ea20000201800 */
[----:B-1----:R-:W-:Y:S01]  /*0b00*/  DMUL R28, R28, UR8 ;  /* 0x000000081c1c7c28 */ /* 0x002fe20008000000 */
[----:B------:R-:W-:Y:S01]  /*0b10*/  ISETP.LE.AND P2, PT, R2, UR5, !P2 ;  /* 0x0000000502007c0c */ /* 0x000fe2000d743270 */
[----:B------:R-:W-:Y:S01]  /*0b20*/  UIADD3 UR5, UPT, UPT, UR4, 0x4, URZ ;  /* 0x0000000404057890 */ /* 0x000fe2000fffe0ff */
[----:B0-----:R-:W-:-:S04]  /*0b30*/  DMUL R22, R22, UR8 ;  /* 0x0000000816167c28 */ /* 0x001fc80008000000 */
[----:B------:R-:W0:Y:S01]  /*0b40*/  F2F.F64.F32 R20, R3 ;  /* 0x0000000300147310 */ /* 0x000e220000201800 */
[----:B------:R-:W-:Y:S01]  /*0b50*/  DFMA R28, R26, UR10, R28 ;  /* 0x0000000a1a1c7c2b */ /* 0x000fe2000800001c */
[----:B------:R-:W-:Y:S01]  /*0b60*/  ISETP.LE.AND P3, PT, R2, UR5, !P3 ;  /* 0x0000000502007c0c */ /* 0x000fe2000df63270 */
[----:B------:R-:W-:Y:S01]  /*0b70*/  UIADD3 UR5, UPT, UPT, UR4, 0x5, URZ ;  /* 0x0000000504057890 */ /* 0x000fe2000fffe0ff */
[----:B--2---:R-:W-:-:S04]  /*0b80*/  DMUL R18, R18, UR8 ;  /* 0x0000000812127c28 */ /* 0x004fc80008000000 */
[----:B------:R-:W1:Y:S01]  /*0b90*/  F2F.F64.F32 R16, R6 ;  /* 0x0000000600107310 */ /* 0x000e620000201800 */
[----:B------:R-:W-:Y:S01]  /*0ba0*/  DFMA R22, R28, UR10, R22 ;  /* 0x0000000a1c167c2b */ /* 0x000fe20008000016 */
[----:B------:R-:W-:Y:S01]  /*0bb0*/  ISETP.LE.AND P5, PT, R2, UR5, !P5 ;  /* 0x0000000502007c0c */ /* 0x000fe2000efa3270 */
[----:B------:R-:W-:Y:S02]  /*0bc0*/  UIADD3 UR5, UPT, UPT, UR4, 0x7, URZ ;  /* 0x0000000704057890 */ /* 0x000fe4000fffe0ff */
[----:B------:R-:W-:Y:S01]  /*0bd0*/  UIADD3 UR4, UPT, UPT, UR4, 0x8, URZ ;  /* 0x0000000804047890 */ /* 0x000fe2000fffe0ff */
[----:B0-----:R-:W-:Y:S02]  /*0be0*/  DMUL R20, R20, UR8 ;  /* 0x0000000814147c28 */ /* 0x001fe40008000000 */
[----:B------:R-:W0:Y:S01]  /*0bf0*/  F2F.F64.F32 R12, R10 ;  /* 0x0000000a000c7310 */ /* 0x000e220000201800 */
[----:B------:R-:W-:Y:S02]  /*0c00*/  DFMA R18, R22, UR10, R18 ;  /* 0x0000000a16127c2b */ /* 0x000fe40008000012 */
[----:B-1----:R-:W-:-:S05]  /*0c10*/  DMUL R16, R16, UR8 ;  /* 0x0000000810107c28 */ /* 0x002fca0008000000 */
[----:B------:R1:W-:Y:S01]  /*0c20*/  @P0 F2F.F32.F64 R25, R28 ;  /* 0x0000001c00190310 */ /* 0x0003e20000301000 */
[----:B------:R-:W-:Y:S01]  /*0c30*/  DFMA R20, R18, UR10, R20 ;  /* 0x0000000a12147c2b */ /* 0x000fe20008000014 */
[----:B------:R-:W-:Y:S01]  /*0c40*/  @!P5 IMAD.MOV.U32 R31, RZ, RZ, 0x7fc00000 ;  /* 0x7fc00000ff1fd424 */ /* 0x000fe200078e00ff */
[----:B0-----:R-:W-:-:S05]  /*0c50*/  DMUL R12, R12, UR8 ;  /* 0x000000080c0c7c28 */ /* 0x001fca0008000000 */
[----:B------:R-:W0:Y:S01]  /*0c60*/  @P4 F2F.F32.F64 R11, R26 ;  /* 0x0000001a000b4310 */ /* 0x000e220000301000 */
[----:B-1----:R-:W-:-:S07]  /*0c70*/  @!P3 IMAD.MOV.U32 R29, RZ, RZ, 0x7fc00000 ;  /* 0x7fc00000ff1db424 */ /* 0x002fce00078e00ff */
[----:B------:R1:W-:Y:S01]  /*0c80*/  @P1 F2F.F32.F64 R26, R22 ;  /* 0x00000016001a1310 */ /* 0x0003e20000301000 */
[----:B------:R-:W-:-:S07]  /*0c90*/  @!P4 IMAD.MOV.U32 R27, RZ, RZ, 0x7fc00000 ;  /* 0x7fc00000ff1bc424 */ /* 0x000fce00078e00ff */
[----:B------:R2:W-:Y:S01]  /*0ca0*/  @P2 F2F.F32.F64 R3, R18 ;  /* 0x0000001200032310 */ /* 0x0005e20000301000 */
[----:B-1----:R-:W-:Y:S02]  /*0cb0*/  IMAD.MOV.U32 R22, RZ, RZ, R4 ;  /* 0x000000ffff167224 */ /* 0x002fe400078e0004 */
[----:B------:R-:W-:-:S05]  /*0cc0*/  IMAD.MOV.U32 R23, RZ, RZ, R7 ;  /* 0x000000ffff177224 */ /* 0x000fca00078e0007 */
[----:B------:R-:W1:Y:S01]  /*0cd0*/  F2F.F64.F32 R6, R24 ;  /* 0x0000001800067310 */ /* 0x000e620000201800 */
[----:B------:R3:W-:Y:S01]  /*0ce0*/  @!P4 STG.E desc[UR6][R22.64+-0x10], R27 ;  /* 0xfffff01b1600c986 */ /* 0x0007e2000c101906 */
[----:B--2---:R-:W-:-:S03]  /*0cf0*/  DFMA R18, R20, UR10, R16 ;  /* 0x0000000a14127c2b */ /* 0x004fc60008000010 */
[----:B0-----:R0:W-:Y:S01]  /*0d00*/  @P4 STG.E desc[UR6][R22.64+-0x10], R11 ;  /* 0xfffff00b16004986 */ /* 0x0011e2000c101906 */
[----:B------:R-:W-:Y:S02]  /*0d10*/  FSETP.NAN.AND P4, PT, R10, R10, PT ;  /* 0x0000000a0a00720b */ /* 0x000fe40003f88000 */
[----:B------:R-:W2:Y:S01]  /*0d20*/  @P3 F2F.F32.F64 R21, R20 ;  /* 0x0000001400153310 */ /* 0x000ea20000301000 */
[----:B------:R-:W-:Y:S01]  /*0d30*/  @!P3 STG.E desc[UR6][R22.64], R29 ;  /* 0x0000001d1600b986 */ /* 0x000fe2000c101906 */
[----:B------:R-:W-:Y:S01]  /*0d40*/  DFMA R12, R18, UR10, R12 ;  /* 0x0000000a120c7c2b */ /* 0x000fe2000800000c */
[----:B------:R-:W-:Y:S01]  /*0d50*/  ISETP.LE.AND P4, PT, R2, UR12, !P4 ;  /* 0x0000000c02007c0c */ /* 0x000fe2000e783270 */
[----:B---3--:R-:W-:Y:S01]  /*0d60*/  @!P0 IMAD.MOV.U32 R27, RZ, RZ, 0x7fc00000 ;  /* 0x7fc00000ff1b8424 */ /* 0x008fe200078e00ff */
[----:B------:R-:W-:Y:S01]  /*0d70*/  @!P5 STG.E desc[UR6][R22.64+0x4], R31 ;  /* 0x0000041f1600d986 */ /* 0x000fe2000c101906 */
[----:B-1----:R-:W-:Y:S02]  /*0d80*/  DMUL R6, R6, UR8 ;  /* 0x0000000806067c28 */ /* 0x002fe40008000000 */
[----:B------:R-:W-:Y:S01]  /*0d90*/  @P5 F2F.F32.F64 R19, R18 ;  /* 0x0000001200135310 */ /* 0x000fe20000301000 */
[----:B------:R1:W-:Y:S04]  /*0da0*/  @!P0 STG.E desc[UR6][R22.64+-0xc], R27 ;  /* 0xfffff41b16008986 */ /* 0x0003e8000c101906 */
[----:B------:R3:W-:Y:S01]  /*0db0*/  @P0 STG.E desc[UR6][R22.64+-0xc], R25 ;  /* 0xfffff41916000986 */ /* 0x0007e2000c101906 */
[----:B------:R-:W-:Y:S01]  /*0dc0*/  FSETP.NAN.AND P0, PT, R24, R24, PT ;  /* 0x000000181800720b */ /* 0x000fe20003f08000 */
[----:B------:R-:W-:Y:S01]  /*0dd0*/  DFMA R16, R12, UR10, R6 ;  /* 0x0000000a0c107c2b */ /* 0x000fe20008000006 */
[----:B0-----:R-:W-:Y:S01]  /*0de0*/  @P4 F2F.F32.F64 R11, R12 ;  /* 0x0000000c000b4310 */ /* 0x001fe20000301000 */
[----:B------:R-:W-:Y:S01]  /*0df0*/  @!P1 IMAD.MOV.U32 R7, RZ, RZ, 0x7fc00000 ;  /* 0x7fc00000ff079424 */ /* 0x000fe200078e00ff */
[----:B------:R-:W-:Y:S01]  /*0e00*/  ISETP.LE.AND P0, PT, R2, UR5, !P0 ;  /* 0x0000000502007c0c */ /* 0x000fe2000c703270 */
[----:B--2---:R-:W-:Y:S01]  /*0e10*/  @P3 STG.E desc[UR6][R22.64], R21 ;  /* 0x0000001516003986 */ /* 0x004fe2000c101906 */
[----:B-1----:R-:W-:-:S03]  /*0e20*/  @!P2 IMAD.MOV.U32 R27, RZ, RZ, 0x7fc00000 ;  /* 0x7fc00000ff1ba424 */ /* 0x002fc600078e00ff */
[----:B------:R0:W-:Y:S01]  /*0e30*/  @!P1 STG.E desc[UR6][R22.64+-0x8], R7 ;  /* 0xfffff80716009986 */ /* 0x0001e2000c101906 */
[----:B------:R-:W-:-:S03]  /*0e40*/  @!P4 IMAD.MOV.U32 R13, RZ, RZ, 0x7fc00000 ;  /* 0x7fc00000ff0dc424 */ /* 0x000fc600078e00ff */
[----:B------:R1:W-:Y:S04]  /*0e50*/  @!P2 STG.E desc[UR6][R22.64+-0x4], R27 ;  /* 0xfffffc1b1600a986 */ /* 0x0003e8000c101906 */
[----:B---3--:R-:W2:Y:S01]  /*0e60*/  @P0 F2F.F32.F64 R25, R16 ;  /* 0x0000001000190310 */ /* 0x008ea20000301000 */
[----:B------:R-:W-:Y:S01]  /*0e70*/  @!P0 IMAD.MOV.U32 R33, RZ, RZ, 0x7fc00000 ;  /* 0x7fc00000ff218424 */ /* 0x000fe200078e00ff */
[----:B------:R1:W-:Y:S01]  /*0e80*/  @P1 STG.E desc[UR6][R22.64+-0x8], R26 ;  /* 0xfffff81a16001986 */ /* 0x0003e2000c101906 */
[----:B------:R-:W-:-:S03]  /*0e90*/  IADD3 R14, P1, PT, R14, 0x20, RZ ;  /* 0x000000200e0e7810 */ /* 0x000fc60007f3e0ff */
[----:B------:R1:W-:Y:S02]  /*0ea0*/  @!P0 STG.E desc[UR6][R22.64+0xc], R33 ;  /* 0x00000c2116008986 */ /* 0x0003e4000c101906 */
[----:B------:R-:W-:Y:S02]  /*0eb0*/  IMAD.X R15, RZ, RZ, R15, P1 ;  /* 0x000000ffff0f7224 */ /* 0x000fe400008e060f */
[----:B------:R1:W-:Y:S01]  /*0ec0*/  @P2 STG.E desc[UR6][R22.64+-0x4], R3 ;  /* 0xfffffc0316002986 */ /* 0x0003e2000c101906 */
[----:B------:R-:W-:-:S03]  /*0ed0*/  IADD3 R4, P2, PT, R22, 0x20, RZ ;  /* 0x0000002016047810 */ /* 0x000fc60007f5e0ff */
[----:B------:R1:W-:Y:S02]  /*0ee0*/  @!P4 STG.E desc[UR6][R22.64+0x8], R13 ;  /* 0x0000080d1600c986 */ /* 0x0003e4000c101906 */
[----:B0-----:R-:W-:Y:S02]  /*0ef0*/  IMAD.X R7, RZ, RZ, R23, P2 ;  /* 0x000000ffff077224 */ /* 0x001fe400010e0617 */
[----:B--2---:R1:W-:Y:S01]  /*0f00*/  @P0 STG.E desc[UR6][R22.64+0xc], R25 ;  /* 0x00000c1916000986 */ /* 0x0043e2000c101906 */
[----:B------:R-:W-:-:S03]  /*0f10*/  ISETP.NE.AND P0, PT, R5, UR4, PT ;  /* 0x0000000405007c0c */ /* 0x000fc6000bf05270 */
[----:B------:R1:W-:Y:S04]  /*0f20*/  @P5 STG.E desc[UR6][R22.64+0x4], R19 ;  /* 0x0000041316005986 */ /* 0x0003e8000c101906 */
[----:B------:R1:W-:Y:S06]  /*0f30*/  @P4 STG.E desc[UR6][R22.64+0x8], R11 ;  /* 0x0000080b16004986 */ /* 0x0003ec000c101906 */
[----:B------:R-:W-:Y:S05]  /*0f40*/  @P0 BRA `(.L_x_34) ;  /* 0xfffffff800800947 */ /* 0x000fea000383ffff */
.L_x_33:
[----:B------:R-:W-:Y:S05]  /*0f50*/  @!P6 EXIT ;  /* 0x000000000000e94d */ /* 0x000fea0003800000 */
[----:B-1----:R-:W0:Y:S01]  /*0f60*/  LDC R3, c[0x0][0x3a4] ;  /* 0x0000e900ff037b82 */ /* 0x002e220000000800 */
[----:B------:R-:W-:Y:S02]  /*0f70*/  ISETP.GE.U32.AND P0, PT, R0, 0x4, PT ;  /* 0x000000040000780c */ /* 0x000fe40003f06070 */
[----:B0-----:R-:W-:-:S04]  /*0f80*/  LOP3.LUT R4, R3, 0x3, RZ, 0xc0, !PT ;  /* 0x0000000303047812 */ /* 0x001fc800078ec0ff */
[----:B------:R-:W-:-:S07]  /*0f90*/  ISETP.NE.AND P4, PT, R4, RZ, PT ;  /* 0x000000ff0400720c */ /* 0x000fce0003f85270 */
[----:B------:R-:W-:Y:S06]  /*0fa0*/  @!P0 BRA `(.L_x_35) ;  /* 0x0000000000bc8947 */ /* 0x000fec0003800000 */
[----:B------:R-:W0:Y:S02]  /*0fb0*/  LDC.64 R6, c[0x0][0x380] ;  /* 0x0000e000ff067b82 */ /* 0x000e240000000a00 */
[----:B0-----:R-:W-:-:S05]  /*0fc0*/  IMAD.WIDE.U32 R18, R5, 0x4, R6 ;  /* 0x0000000405127825 */ /* 0x001fca00078e0006 */
[----:B------:R-:W3:Y:S04]  /*0fd0*/  LDG.E.CONSTANT R20, desc[UR6][R18.64] ;  /* 0x0000000612147981 */ /* 0x000ee8000c1e9900 */
[----:B------:R-:W4:Y:S04]  /*0fe0*/  LDG.E.CONSTANT R21, desc[UR6][R18.64+0x4] ;  /* 0x0000040612157981 */ /* 0x000f28000c1e9900 */
[----:B------:R-:W5:Y:S04]  /*0ff0*/  LDG.E.CONSTANT R22, desc[UR6][R18.64+0x8] ;  /* 0x0000080612167981 */ /* 0x000f68000c1e9900 */
[----:B------:R-:W5:Y:S01]  /*1000*/  LDG.E.CONSTANT R0, desc[UR6][R18.64+0xc] ;  /* 0x00000c0612007981 */ /* 0x000f62000c1e9900 */
[----:B---3--:R-:W0:Y:S01]  /*1010*/  F2F.F64.F32 R6, R20 ;  /* 0x0000001400067310 */ /* 0x008e220000201800 */
[----:B------:R-:W-:-:S02]  /*1020*/  FSETP.NAN.AND P0, PT, R20, R20, PT ;  /* 0x000000141400720b */ /* 0x000fc40003f08000 */
[----:B----4-:R-:W-:Y:S02]  /*1030*/  FSETP.NAN.AND P1, PT, R21, R21, PT ;  /* 0x000000151500720b */ /* 0x010fe40003f28000 */
[----:B------:R-:W-:-:S03]  /*1040*/  ISETP.GE.AND P0, PT, R5, R2, !P0 ;  /* 0x000000020500720c */ /* 0x000fc60004706270 */
[----:B--2---:R-:W1:Y:S01]  /*1050*/  F2F.F64.F32 R10, R21 ;  /* 0x00000015000a7310 */ /* 0x004e620000201800 */
[----:B-----5:R-:W-:Y:S02]  /*1060*/  FSETP.NAN.AND P2, PT, R22, R22, PT ;  /* 0x000000161600720b */ /* 0x020fe40003f48000 */
[----:B------:R-:W-:Y:S01]  /*1070*/  FSETP.NAN.AND P3, PT, R0, R0, PT ;  /* 0x000000000000720b */ /* 0x000fe20003f68000 */
[----:B0-----:R-:W-:-:S04]  /*1080*/  DMUL R12, R6, UR8 ;  /* 0x00000008060c7c28 */ /* 0x001fc80008000000 */
[----:B------:R-:W0:Y:S04]  /*1090*/  F2F.F64.F32 R6, R22 ;  /* 0x0000001600067310 */ /* 0x000e280000201800 */
[----:B------:R-:W-:Y:S01]  /*10a0*/  DFMA R12, R16, UR10, R12 ;  /* 0x0000000a100c7c2b */ /* 0x000fe2000800000c */
[----:B------:R-:W-:Y:S01]  /*10b0*/  VIADD R17, R5, 0x1 ;  /* 0x0000000105117836 */ /* 0x000fe20000000000 */
[----:B-1----:R-:W-:Y:S02]  /*10c0*/  DMUL R14, R10, UR8 ;  /* 0x000000080a0e7c28 */ /* 0x002fe40008000000 */
[----:B------:R-:W1:Y:S02]  /*10d0*/  F2F.F64.F32 R10, R0 ;  /* 0x00000000000a7310 */ /* 0x000e640000201800 */
[----:B------:R-:W-:Y:S01]  /*10e0*/  ISETP.GE.AND P1, PT, R17, R2, !P1 ;  /* 0x000000021100720c */ /* 0x000fe20004f26270 */
[----:B------:R-:W-:Y:S01]  /*10f0*/  VIADD R17, R5, 0x2 ;  /* 0x0000000205117836 */ /* 0x000fe20000000000 */
[----:B0-----:R-:W-:-:S02]  /*1100*/  DMUL R6, R6, UR8 ;  /* 0x0000000806067c28 */ /* 0x001fc40008000000 */
[----:B------:R-:W-:Y:S02]  /*1110*/  DFMA R14, R12, UR10, R14 ;  /* 0x0000000a0c0e7c2b */ /* 0x000fe4000800000e */
[-C--:B------:R-:W-:Y:S01]  /*1120*/  ISETP.GE.AND P2, PT, R17, R2.reuse, !P2 ;  /* 0x000000021100720c */ /* 0x080fe20005746270 */
[----:B------:R-:W-:Y:S01]  /*1130*/  VIADD R17, R5, 0x3 ;  /* 0x0000000305117836 */ /* 0x000fe20000000000 */
[----:B------:R-:W0:Y:S04]  /*1140*/  @P0 F2F.F32.F64 R13, R12 ;  /* 0x0000000c000d0310 */ /* 0x000e280000301000 */
[----:B------:R-:W-:Y:S01]  /*1150*/  DFMA R18, R14, UR10, R6 ;  /* 0x0000000a0e127c2b */ /* 0x000fe20008000006 */
[----:B------:R-:W-:Y:S01]  /*1160*/  ISETP.GE.AND P3, PT, R17, R2, !P3 ;  /* 0x000000021100720c */ /* 0x000fe20005f66270 */
[----:B-1----:R-:W-:Y:S01]  /*1170*/  DMUL R10, R10, UR8 ;  /* 0x000000080a0a7c28 */ /* 0x002fe20008000000 */
[----:B------:R-:W-:Y:S01]  /*1180*/  IMAD.WIDE.U32 R6, R5, 0x4, R8 ;  /* 0x0000000405067825 */ /* 0x000fe200078e0008 */
[----:B------:R-:W1:Y:S03]  /*1190*/  @P1 F2F.F32.F64 R15, R14 ;  /* 0x0000000e000f1310 */ /* 0x000e660000301000 */
[----:B------:R-:W-:-:S02]  /*11a0*/  @!P1 IMAD.MOV.U32 R23, RZ, RZ, 0x7fc00000 ;  /* 0x7fc00000ff179424 */ /* 0x000fc400078e00ff */
[----:B------:R-:W-:Y:S01]  /*11b0*/  @!P2 IMAD.MOV.U32 R25, RZ, RZ, 0x7fc00000 ;  /* 0x7fc00000ff19a424 */ /* 0x000fe200078e00ff */
[----:B------:R-:W-:Y:S01]  /*11c0*/  DFMA R16, R18, UR10, R10 ;  /* 0x0000000a12107c2b */ /* 0x000fe2000800000a */
[----:B------:R-:W-:Y:S01]  /*11d0*/  VIADD R5, R5, 0x4 ;  /* 0x0000000405057836 */ /* 0x000fe20000000000 */
[----:B------:R-:W2:Y:S01]  /*11e0*/  @P2 F2F.F32.F64 R21, R18 ;  /* 0x0000001200152310 */ /* 0x000ea20000301000 */
[----:B------:R-:W-:Y:S01]  /*11f0*/  @!P0 IMAD.MOV.U32 R11, RZ, RZ, 0x7fc00000 ;  /* 0x7fc00000ff0b8424 */ /* 0x000fe200078e00ff */
[----:B------:R3:W-:Y:S01]  /*1200*/  @!P1 STG.E desc[UR6][R6.64+0x4], R23 ;  /* 0x0000041706009986 */ /* 0x0007e2000c101906 */
[----:B------:R-:W-:-:S03]  /*1210*/  @!P3 IMAD.MOV.U32 R27, RZ, RZ, 0x7fc00000 ;  /* 0x7fc00000ff1bb424 */ /* 0x000fc600078e00ff */
[----:B------:R3:W-:Y:S02]  /*1220*/  @!P0 STG.E desc[UR6][R6.64], R11 ;  /* 0x0000000b06008986 */ /* 0x0007e4000c101906 */
[----:B------:R-:W4:Y:S02]  /*1230*/  @P3 F2F.F32.F64 R29, R16 ;  /* 0x00000010001d3310 */ /* 0x000f240000301000 */
[----:B------:R3:W-:Y:S04]  /*1240*/  @!P2 STG.E desc[UR6][R6.64+0x8], R25 ;  /* 0x000008190600a986 */ /* 0x0007e8000c101906 */
[----:B------:R3:W-:Y:S04]  /*1250*/  @!P3 STG.E desc[UR6][R6.64+0xc], R27 ;  /* 0x00000c1b0600b986 */ /* 0x0007e8000c101906 */
[----:B0-----:R3:W-:Y:S04]  /*1260*/  @P0 STG.E desc[UR6][R6.64], R13 ;  /* 0x0000000d06000986 */ /* 0x0017e8000c101906 */
[----:B-1----:R3:W-:Y:S04]  /*1270*/  @P1 STG.E desc[UR6][R6.64+0x4], R15 ;  /* 0x0000040f06001986 */ /* 0x0027e8000c101906 */
[----:B--2---:R3:W-:Y:S04]  /*1280*/  @P2 STG.E desc[UR6][R6.64+0x8], R21 ;  /* 0x0000081506002986 */ /* 0x0047e8000c101906 */
[----:B----4-:R3:W-:Y:S02]  /*1290*/  @P3 STG.E desc[UR6][R6.64+0xc], R29 ;  /* 0x00000c1d06003986 */ /* 0x0107e4000c101906 */
.L_x_35:
[----:B------:R-:W-:Y:S05]  /*12a0*/  @!P4 EXIT ;  /* 0x000000000000c94d */ /* 0x000fea0003800000 */
[----:B------:R-:W-:Y:S02]  /*12b0*/  ISETP.NE.AND P0, PT, R4, 0x1, PT ;  /* 0x000000010400780c */ /* 0x000fe40003f05270 */
[----:B------:R-:W-:-:S04]  /*12c0*/  LOP3.LUT R3, R3, 0x1, RZ, 0xc0, !PT ;  /* 0x0000000103037812 */ /* 0x000fc800078ec0ff */
[----:B------:R-:W-:-:S07]  /*12d0*/  ISETP.NE.U32.AND P2, PT, R3, 0x1, PT ;  /* 0x000000010300780c */ /* 0x000fce0003f45070 */
[----:B------:R-:W-:Y:S06]  /*12e0*/  @!P0 BRA `(.L_x_36) ;  /* 0x0000000000648947 */ /* 0x000fec0003800000 */
[----:B---3--:R-:W0:Y:S02]  /*12f0*/  LDC.64 R6, c[0x0][0x380] ;  /* 0x0000e000ff067b82 */ /* 0x008e240000000a00 */
[----:B0-----:R-:W-:-:S05]  /*1300*/  IMAD.WIDE.U32 R12, R5, 0x4, R6 ;  /* 0x00000004050c7825 */ /* 0x001fca00078e0006 */
[----:B------:R-:W3:Y:S04]  /*1310*/  LDG.E.CONSTANT R0, desc[UR6][R12.64] ;  /* 0x000000060c007981 */ /* 0x000ee8000c1e9900 */
[----:B------:R-:W4:Y:S01]  /*1320*/  LDG.E.CONSTANT R4, desc[UR6][R12.64+0x4] ;  /* 0x000004060c047981 */ /* 0x000f22000c1e9900 */
[C---:B------:R-:W-:Y:S01]  /*1330*/  VIADD R3, R5.reuse, 0x1 ;  /* 0x0000000105037836 */ /* 0x040fe20000000000 */
[----:B---3--:R-:W0:Y:S01]  /*1340*/  F2F.F64.F32 R6, R0 ;  /* 0x0000000000067310 */ /* 0x008e220000201800 */
[----:B------:R-:W-:Y:S02]  /*1350*/  FSETP.NAN.AND P0, PT, R0, R0, PT ;  /* 0x000000000000720b */ /* 0x000fe40003f08000 */
[----:B----4-:R-:W-:Y:S02]  /*1360*/  FSETP.NAN.AND P1, PT, R4, R4, PT ;  /* 0x000000040400720b */ /* 0x010fe40003f28000 */
[----:B------:R-:W-:-:S03]  /*1370*/  ISETP.GE.AND P0, PT, R5, R2, !P0 ;  /* 0x000000020500720c */ /* 0x000fc60004706270 */
[----:B--2---:R-:W1:Y:S01]  /*1380*/  F2F.F64.F32 R10, R4 ;  /* 0x00000004000a7310 */ /* 0x004e620000201800 */
[----:B------:R-:W-:Y:S01]  /*1390*/  ISETP.GE.AND P1, PT, R3, R2, !P1 ;  /* 0x000000020300720c */ /* 0x000fe20004f26270 */
[----:B0-----:R-:W-:-:S08]  /*13a0*/  DMUL R6, R6, UR8 ;  /* 0x0000000806067c28 */ /* 0x001fd00008000000 */
[----:B------:R-:W-:-:S04]  /*13b0*/  @!P0 IMAD.MOV.U32 R13, RZ, RZ, 0x7fc00000 ;  /* 0x7fc00000ff0d8424 */ /* 0x000fc800078e00ff */
[----:B------:R-:W-:Y:S01]  /*13c0*/  @!P1 IMAD.MOV.U32 R15, RZ, RZ, 0x7fc00000 ;  /* 0x7fc00000ff0f9424 */ /* 0x000fe200078e00ff */
[----:B------:R-:W-:Y:S02]  /*13d0*/  DFMA R6, R16, UR10, R6 ;  /* 0x0000000a10067c2b */ /* 0x000fe40008000006 */
[----:B-1----:R-:W-:-:S04]  /*13e0*/  DMUL R10, R10, UR8 ;  /* 0x000000080a0a7c28 */ /* 0x002fc80008000000 */
[----:B------:R-:W0:Y:S04]  /*13f0*/  @P0 F2F.F32.F64 R3, R6 ;  /* 0x0000000600030310 */ /* 0x000e280000301000 */
[----:B------:R-:W-:Y:S01]  /*1400*/  DFMA R16, R6, UR10, R10 ;  /* 0x0000000a06107c2b */ /* 0x000fe2000800000a */
[----:B------:R-:W-:-:S05]  /*1410*/  IMAD.WIDE.U32 R10, R5, 0x4, R8 ;  /* 0x00000004050a7825 */ /* 0x000fca00078e0008 */
[----:B------:R-:W1:Y:S01]  /*1420*/  @P1 F2F.F32.F64 R19, R16 ;  /* 0x0000001000131310 */ /* 0x000e620000301000 */
[----:B------:R4:W-:Y:S01]  /*1430*/  @!P0 STG.E desc[UR6][R10.64], R13 ;  /* 0x0000000d0a008986 */ /* 0x0009e2000c101906 */
[----:B------:R-:W-:-:S03]  /*1440*/  VIADD R5, R5, 0x2 ;  /* 0x0000000205057836 */ /* 0x000fc60000000000 */
[----:B------:R4:W-:Y:S04]  /*1450*/  @!P1 STG.E desc[UR6][R10.64+0x4], R15 ;  /* 0x0000040f0a009986 */ /* 0x0009e8000c101906 */
[----:B0-----:R4:W-:Y:S04]  /*1460*/  @P0 STG.E desc[UR6][R10.64], R3 ;  /* 0x000000030a000986 */ /* 0x0019e8000c101906 */
[----:B-1----:R4:W-:Y:S02]  /*1470*/  @P1 STG.E desc[UR6][R10.64+0x4], R19 ;  /* 0x000004130a001986 */ /* 0x0029e4000c101906 */
.L_x_36:
[----:B------:R-:W-:Y:S05]  /*1480*/  @P2 EXIT ;  /* 0x000000000000294d */ /* 0x000fea0003800000 */
[----:B---3--:R-:W0:Y:S02]  /*1490*/  LDC.64 R6, c[0x0][0x380] ;  /* 0x0000e000ff067b82 */ /* 0x008e240000000a00 */
[----:B0-----:R-:W-:-:S06]  /*14a0*/  IMAD.WIDE.U32 R6, R5, 0x4, R6 ;  /* 0x0000000405067825 */ /* 0x001fcc00078e0006 */
[----:B------:R-:W2:Y:S02]  /*14b0*/  LDG.E.CONSTANT R6, desc[UR6][R6.64] ;  /* 0x0000000606067981 */ /* 0x000ea4000c1e9900 */
[----:B--2-4-:R-:W0:Y:S01]  /*14c0*/  F2F.F64.F32 R10, R6 ;  /* 0x00000006000a7310 */ /* 0x014e220000201800 */
[----:B------:R-:W-:-:S04]  /*14d0*/  FSETP.NAN.AND P0, PT, R6, R6, PT ;  /* 0x000000060600720b */ /* 0x000fc80003f08000 */
[----:B------:R-:W-:Y:S01]  /*14e0*/  ISETP.GE.AND P0, PT, R5, R2, !P0 ;  /* 0x000000020500720c */ /* 0x000fe20004706270 */
[----:B0-----:R-:W-:-:S12]  /*14f0*/  DMUL R10, R10, UR8 ;  /* 0x000000080a0a7c28 */ /* 0x001fd80008000000 */
[----:B------:R-:W-:Y:S02]  /*1500*/  @!P0 IMAD.MOV.U32 R13, RZ, RZ, 0x7fc00000 ;  /* 0x7fc00000ff0d8424 */ /* 0x000fe400078e00ff */
[----:B------:R-:W-:Y:S01]  /*1510*/  @!P0 IMAD.WIDE.U32 R2, R5, 0x4, R8 ;  /* 0x0000000405028825 */ /* 0x000fe200078e0008 */
[----:B------:R-:W-:-:S04]  /*1520*/  DFMA R10, R16, UR10, R10 ;  /* 0x0000000a100a7c2b */ /* 0x000fc8000800000a */
[----:B------:R0:W-:Y:S01]  /*1530*/  @!P0 STG.E desc[UR6][R2.64], R13 ;  /* 0x0000000d02008986 */ /* 0x0001e2000c101906 */
[----:B------:R-:W-:Y:S06]  /*1540*/  @!P0 EXIT ;  /* 0x000000000000894d */ /* 0x000fec0003800000 */
[----:B------:R-:W1:Y:S01]  /*1550*/  F2F.F32.F64 R11, R10 ;  /* 0x0000000a000b7310 */ /* 0x000e620000301000 */
[----:B------:R-:W-:-:S05]  /*1560*/  IMAD.WIDE.U32 R8, R5, 0x4, R8 ;  /* 0x0000000405087825 */ /* 0x000fca00078e0008 */
[----:B-1----:R-:W-:Y:S01]  /*1570*/  STG.E desc[UR6][R8.64], R11 ;  /* 0x0000000b08007986 */ /* 0x002fe2000c101906 */
[----:B------:R-:W-:Y:S05]  /*1580*/  EXIT ;  /* 0x000000000000794d */ /* 0x000fea0003800000 */
.L_x_32:
[----:B------:R-:W-:Y:S01]  /*1590*/  ISETP.GE.U32.AND P0, PT, R14, 0x7, PT ;  /* 0x000000070e00780c */ /* 0x000fe20003f06070 */
[----:B------:R0:W5:Y:S01]  /*15a0*/  LDG.E.CONSTANT R2, desc[UR6][R6.64+0x10] ;  /* 0x0000100606027981 */ /* 0x000162000c1e9900 */
[----:B------:R-:W-:Y:S01]  /*15b0*/  VIMNMX R0, PT, PT, R4, R5, !PT ;  /* 0x0000000504007248 */ /* 0x000fe20007fe0100 */
[----:B------:R-:W-:Y:S01]  /*15c0*/  IMAD.MOV.U32 R17, RZ, RZ, RZ ;  /* 0x000000ffff117224 */ /* 0x000fe200078e00ff */
[----:B------:R-:W-:Y:S02]  /*15d0*/  CS2R R18, SRZ ;  /* 0x0000000000127805 */ /* 0x000fe4000001ff00 */
[----:B------:R-:W-:Y:S02]  /*15e0*/  CS2R R12, SRZ ;  /* 0x00000000000c7805 */ /* 0x000fe4000001ff00 */
[----:B------:R-:W-:Y:S02]  /*15f0*/  CS2R R22, SRZ ;  /* 0x0000000000167805 */ /* 0x000fe4000001ff00 */
[----:B------:R-:W-:-:S03]  /*1600*/  CS2R R26, SRZ ;  /* 0x00000000001a7805 */ /* 0x000fc6000001ff00 */
[----:B0-----:R-:W-:Y:S05]  /*1610*/  @!P0 BRA `(.L_x_37) ;  /* 0x0000000800148947 */ /* 0x001fea0003800000 */
[----:B------:R-:W0:Y:S01]  /*1620*/  LDCU.64 UR4, c[0x0][0x380] ;  /* 0x00007000ff0477ac */ /* 0x000e220008000a00 */
[----:B-----5:R1:W3:Y:S01]  /*1630*/  F2F.F64.F32 R14, R2 ;  /* 0x00000002000e7310 */ /* 0x0202e20000201800 */
        /* <DEDUP_REMOVED lines=8> */
[----:B-1-3--:R-:W-:-:S07]  /*16c0*/  IMAD.U32 R17, RZ, RZ, UR5 ;  /* 0x00000005ff117e24 */ /* 0x00afce000f8e00ff */
.L_x_38:
[----:B---3--:R-:W3:Y:S04]  /*16d0*/  LDG.E.CONSTANT R20, desc[UR6][R16.64+-0x10] ;  /* 0xfffff00610147981 */ /* 0x008ee8000c1e9900 */
[----:B------:R-:W4:Y:S04]  /*16e0*/  LDG.E.CONSTANT R6, desc[UR6][R16.64+-0xc] ;  /* 0xfffff40610067981 */ /* 0x000f28000c1e9900 */
[----:B------:R-:W5:Y:S04]  /*16f0*/  LDG.E.CONSTANT R7, desc[UR6][R16.64+-0x8] ;  /* 0xfffff80610077981 */ /* 0x000f68000c1e9900 */
[----:B------:R-:W5:Y:S01]  /*1700*/  LDG.E.CONSTANT R24, desc[UR6][R16.64+-0x4] ;  /* 0xfffffc0610187981 */ /* 0x000f62000c1e9900 */
[----:B------:R-:W-:-:S03]  /*1710*/  DMUL R18, R14, R18 ;  /* 0x000000120e127228 */ /* 0x000fc60000000000 */
[----:B------:R-:W5:Y:S05]  /*1720*/  LDG.E.CONSTANT R25, desc[UR6][R16.64] ;  /* 0x0000000610197981 */ /* 0x000f6a000c1e9900 */
[----:B--2---:R-:W-:-:S08]  /*1730*/  DFMA R18, R10, R12, R18 ;  /* 0x0000000c0a12722b */ /* 0x004fd00000000012 */
[----:B------:R-:W-:-:S08]  /*1740*/  DFMA R18, R22, UR12, R18 ;  /* 0x0000000c16127c2b */ /* 0x000fd00008000012 */
[----:B------:R-:W-:Y:S01]  /*1750*/  DFMA R18, R26, UR10, R18 ;  /* 0x0000000a1a127c2b */ /* 0x000fe20008000012 */
[----:B---3--:R-:W0:Y:S01]  /*1760*/  F2F.F64.F32 R14, R20 ;  /* 0x00000014000e7310 */ /* 0x008e220000201800 */
[----:B------:R-:W-:-:S07]  /*1770*/  FSETP.NAN.AND P0, PT, R20, R20, PT ;  /* 0x000000141400720b */ /* 0x000fce0003f08000 */
[----:B----4-:R-:W-:Y:S01]  /*1780*/  F2F.F64.F32 R28, R6 ;  /* 0x00000006001c7310 */ /* 0x010fe20000201800 */
[----:B0-----:R-:W-:-:S07]  /*1790*/  DFMA R18, R14, UR8, R18 ;  /* 0x000000080e127c2b */ /* 0x001fce0008000012 */
[----:B------:R-:W0:Y:S02]  /*17a0*/  F2F.F64.F32 R14, R2 ;  /* 0x00000002000e7310 */ /* 0x000e240000201800 */
[----:B0-----:R-:W-:-:S08]  /*17b0*/  DMUL R12, R14, R12 ;  /* 0x0000000c0e0c7228 */ /* 0x001fd00000000000 */
[-C--:B------:R-:W-:Y:S02]  /*17c0*/  DFMA R12, R10, R22.reuse, R12 ;  /* 0x000000160a0c722b */ /* 0x080fe4000000000c */
[----:B------:R-:W-:-:S06]  /*17d0*/  DMUL R22, R14, R22 ;  /* 0x000000160e167228 */ /* 0x000fcc0000000000 */
[----:B------:R-:W-:Y:S02]  /*17e0*/  DFMA R12, R26, UR12, R12 ;  /* 0x0000000c1a0c7c2b */ /* 0x000fe4000800000c */
[-C--:B------:R-:W-:Y:S02]  /*17f0*/  DFMA R22, R10, R26.reuse, R22 ;  /* 0x0000001a0a16722b */ /* 0x080fe40000000016 */
[----:B------:R-:W-:-:S04]  /*1800*/  DMUL R26, R14, R26 ;  /* 0x0000001a0e1a7228 */ /* 0x000fc80000000000 */
[C---:B------:R-:W-:Y:S02]  /*1810*/  DFMA R12, R18.reuse, UR10, R12 ;  /* 0x0000000a120c7c2b */ /* 0x040fe4000800000c */
[----:B------:R-:W-:Y:S02]  /*1820*/  DFMA R22, R18, UR12, R22 ;  /* 0x0000000c12167c2b */ /* 0x000fe40008000016 */
[----:B------:R-:W-:-:S04]  /*1830*/  DFMA R26, R10, R18, R26 ;  /* 0x000000120a1a722b */ /* 0x000fc8000000001a */
[----:B------:R-:W-:Y:S01]  /*1840*/  DFMA R12, R28, UR8, R12 ;  /* 0x000000081c0c7c2b */ /* 0x000fe2000800000c */
[----:B-----5:R-:W0:Y:S07]  /*1850*/  F2F.F64.F32 R28, R7 ;  /* 0x00000007001c7310 */ /* 0x020e2e0000201800 */
[C---:B------:R-:W-:Y:S02]  /*1860*/  DFMA R22, R12.reuse, UR10, R22 ;  /* 0x0000000a0c167c2b */ /* 0x040fe40008000016 */
[----:B------:R-:W-:Y:S01]  /*1870*/  DFMA R20, R12, UR12, R26 ;  /* 0x0000000c0c147c2b */ /* 0x000fe2000800001a */
[----:B------:R-:W1:Y:S05]  /*1880*/  F2F.F64.F32 R26, R24 ;  /* 0x00000018001a7310 */ /* 0x000e6a0000201800 */
[----:B0-----:R-:W-:-:S08]  /*1890*/  DFMA R22, R28, UR8, R22 ;  /* 0x000000081c167c2b */ /* 0x001fd00008000016 */
[----:B------:R-:W-:-:S08]  /*18a0*/  DFMA R20, R22, UR10, R20 ;  /* 0x0000000a16147c2b */ /* 0x000fd00008000014 */
[----:B-1----:R-:W-:Y:S01]  /*18b0*/  DFMA R20, R26, UR8, R20 ;  /* 0x000000081a147c2b */ /* 0x002fe20008000014 */
[----:B------:R-:W2:Y:S01]  /*18c0*/  LDG.E.CONSTANT R26, desc[UR6][R16.64+0x4] ;  /* 0x00000406101a7981 */ /* 0x000ea2000c1e9900 */
[----:B------:R-:W-:-:S03]  /*18d0*/  FSETP.NAN.AND P1, PT, R6, R6, PT ;  /* 0x000000060600720b */ /* 0x000fc60003f28000 */
[----:B------:R-:W3:Y:S01]  /*18e0*/  LDG.E.CONSTANT R6, desc[UR6][R16.64+0x8] ;  /* 0x0000080610067981 */ /* 0x000ee2000c1e9900 */
[----:B------:R-:W-:-:S03]  /*18f0*/  IMAD.MOV.U32 R28, RZ, RZ, R4 ;  /* 0x000000ffff1c7224 */ /* 0x000fc600078e0004 */
[----:B------:R-:W4:Y:S01]  /*1900*/  LDG.E.CONSTANT R4, desc[UR6][R16.64+0xc] ;  /* 0x00000c0610047981 */ /* 0x000f22000c1e9900 */
[----:B------:R-:W-:Y:S01]  /*1910*/  ISETP.LE.AND P0, PT, R0, UR4, !P0 ;  /* 0x0000000400007c0c */ /* 0x000fe2000c703270 */
[----:B------:R-:W-:Y:S01]  /*1920*/  IMAD.MOV.U32 R29, RZ, RZ, R5 ;  /* 0x000000ffff1d7224 */ /* 0x000fe200078e0005 */
[----:B------:R-:W-:-:S11]  /*1930*/  UIADD3 UR5, UPT, UPT, UR4, 0x1, URZ ;  /* 0x0000000104057890 */ /* 0x000fd6000fffe0ff */
[----:B------:R0:W1:Y:S01]  /*1940*/  @P0 F2F.F32.F64 R5, R18 ;  /* 0x0000001200050310 */ /* 0x0000620000301000 */
[----:B------:R-:W-:Y:S01]  /*1950*/  @!P0 IMAD.MOV.U32 R27, RZ, RZ, 0x7fc00000 ;  /* 0x7fc00000ff1b8424 */ /* 0x000fe200078e00ff */
[----:B------:R-:W-:Y:S01]  /*1960*/  ISETP.LE.AND P1, PT, R0, UR5, !P1 ;  /* 0x0000000500007c0c */ /* 0x000fe2000cf23270 */
[----:B------:R-:W-:Y:S01]  /*1970*/  UIADD3 UR5, UPT, UPT, UR4, 0x2, URZ ;  /* 0x0000000204057890 */ /* 0x000fe2000fffe0ff */
[----:B------:R-:W-:Y:S02]  /*1980*/  FSETP.NAN.AND P2, PT, R7, R7, PT ;  /* 0x000000070700720b */ /* 0x000fe40003f48000 */
[----:B------:R5:W-:Y:S01]  /*1990*/  @!P0 STG.E desc[UR6][R28.64+-0x10], R27 ;  /* 0xfffff01b1c008986 */ /* 0x000be2000c101906 */
[----:B0-----:R-:W-:-:S03]  /*19a0*/  DMUL R18, R14, R18 ;  /* 0x000000120e127228 */ /* 0x001fc60000000000 */
[----:B-1----:R-:W-:Y:S01]  /*19b0*/  @P0 STG.E desc[UR6][R28.64+-0x10], R5 ;  /* 0xfffff0051c000986 */ /* 0x002fe2000c101906 */
[----:B------:R-:W-:-:S04]  /*19c0*/  ISETP.LE.AND P0, PT, R0, UR5, !P2 ;  /* 0x0000000500007c0c */ /* 0x000fc8000d703270 */
[----:B------:R-:W-:Y:S01]  /*19d0*/  DFMA R18, R10, R12, R18 ;  /* 0x0000000c0a12722b */ /* 0x000fe20000000012 */
[----:B------:R-:W-:Y:S01]  /*19e0*/  @!P1 IMAD.MOV.U32 R31, RZ, RZ, 0x7fc00000 ;  /* 0x7fc00000ff1f9424 */ /* 0x000fe200078e00ff */
[----:B------:R0:W-:Y:S08]  /*19f0*/  @P1 F2F.F32.F64 R7, R12 ;  /* 0x0000000c00071310 */ /* 0x0001f00000301000 */
[----:B-----5:R-:W1:Y:S01]  /*1a00*/  @P0 F2F.F32.F64 R27, R22 ;  /* 0x00000016001b0310 */ /* 0x020e620000301000 */
[----:B------:R5:W-:Y:S01]  /*1a10*/  @!P1 STG.E desc[UR6][R28.64+-0xc], R31 ;  /* 0xfffff41f1c009986 */ /* 0x000be2000c101906 */
[----:B------:R-:W-:-:S02]  /*1a20*/  DFMA R18, R22, UR12, R18 ;  /* 0x0000000c16127c2b */ /* 0x000fc40008000012 */
[----:B0-----:R-:W-:Y:S01]  /*1a30*/  DMUL R12, R14, R12 ;  /* 0x0000000c0e0c7228 */ /* 0x001fe20000000000 */
[----:B------:R-:W-:Y:S01]  /*1a40*/  @!P0 IMAD.MOV.U32 R33, RZ, RZ, 0x7fc00000 ;  /* 0x7fc00000ff218424 */ /* 0x000fe200078e00ff */
[----:B------:R-:W-:Y:S02]  /*1a50*/  UIADD3 UR5, UPT, UPT, UR4, 0x3, URZ ;  /* 0x0000000304057890 */ /* 0x000fe4000fffe0ff */
[----:B-----5:R-:W0:Y:S02]  /*1a60*/  F2F.F64.F32 R30, R25 ;  /* 0x00000019001e7310 */ /* 0x020e240000201800 */
[----:B------:R-:W-:Y:S01]  /*1a70*/  @!P0 STG.E desc[UR6][R28.64+-0x8], R33 ;  /* 0xfffff8211c008986 */ /* 0x000fe2000c101906 */
[----:B------:R-:W-:Y:S02]  /*1a80*/  DFMA R18, R20, UR10, R18 ;  /* 0x0000000a14127c2b */ /* 0x000fe40008000012 */
[-C--:B------:R-:W-:Y:S01]  /*1a90*/  DFMA R12, R10, R22.reuse, R12 ;  /* 0x000000160a0c722b */ /* 0x080fe2000000000c */
[----:B-1----:R1:W-:Y:S01]  /*1aa0*/  @P0 STG.E desc[UR6][R28.64+-0x8], R27 ;  /* 0xfffff81b1c000986 */ /* 0x0023e2000c101906 */
[----:B------:R-:W-:Y:S01]  /*1ab0*/  FSETP.NAN.AND P0, PT, R24, R24, PT ;  /* 0x000000181800720b */ /* 0x000fe20003f08000 */
[----:B------:R-:W-:-:S03]  /*1ac0*/  DMUL R22, R14, R22 ;  /* 0x000000160e167228 */ /* 0x000fc60000000000 */
[----:B------:R-:W-:Y:S02]  /*1ad0*/  ISETP.LE.AND P0, PT, R0, UR5, !P0 ;  /* 0x0000000500007c0c */ /* 0x000fe4000c703270 */
[----:B------:R-:W-:Y:S02]  /*1ae0*/  DFMA R12, R20, UR12, R12 ;  /* 0x0000000c140c7c2b */ /* 0x000fe4000800000c */
[----:B0-----:R-:W-:Y:S01]  /*1af0*/  DFMA R18, R30, UR8, R18 ;  /* 0x000000081e127c2b */ /* 0x001fe20008000012 */
[----:B------:R-:W-:Y:S01]  /*1b00*/  UIADD3 UR5, UPT, UPT, UR4, 0x4, URZ ;  /* 0x0000000404057890 */ /* 0x000fe2000fffe0ff */
[----:B------:R0:W-:Y:S01]  /*1b10*/  @P1 STG.E desc[UR6][R28.64+-0xc], R7 ;  /* 0xfffff4071c001986 */ /* 0x0001e2000c101906 */
[----:B------:R-:W-:Y:S01]  /*1b20*/  DFMA R22, R10, R20, R22 ;  /* 0x000000140a16722b */ /* 0x000fe20000000016 */
[----:B------:R-:W-:-:S04]  /*1b30*/  FSETP.NAN.AND P1, PT, R25, R25, PT ;  /* 0x000000191900720b */ /* 0x000fc80003f28000 */
[C---:B------:R-:W-:Y:S01]  /*1b40*/  DFMA R12, R18.reuse, UR10, R12 ;  /* 0x0000000a120c7c2b */ /* 0x040fe2000800000c */
[----:B-1----:R-:W1:Y:S01]  /*1b50*/  @P0 F2F.F32.F64 R27, R20 ;  /* 0x00000014001b0310 */ /* 0x002e620000301000 */
[----:B------:R-:W-:Y:S01]  /*1b60*/  ISETP.LE.AND P1, PT, R0, UR5, !P1 ;  /* 0x0000000500007c0c */ /* 0x000fe2000cf23270 */
[----:B------:R-:W-:Y:S02]  /*1b70*/  DFMA R22, R18, UR12, R22 ;  /* 0x0000000c12167c2b */ /* 0x000fe40008000016 */
[----:B------:R-:W-:Y:S01]  /*1b80*/  DMUL R24, R14, R20 ;  /* 0x000000140e187228 */ /* 0x000fe20000000000 */
[----:B------:R-:W-:Y:S01]  /*1b90*/  @!P0 IMAD.MOV.U32 R5, RZ, RZ, 0x7fc00000 ;  /* 0x7fc00000ff058424 */ /* 0x000fe200078e00ff */
[----:B------:R-:W-:-:S04]  /*1ba0*/  UIADD3 UR5, UPT, UPT, UR4, 0x5, URZ ;  /* 0x0000000504057890 */ /* 0x000fc8000fffe0ff */
[----:B------:R5:W-:Y:S02]  /*1bb0*/  @!P0 STG.E desc[UR6][R28.64+-0x4], R5 ;  /* 0xfffffc051c008986 */ /* 0x000be4000c101906 */
[----:B------:R-:W-:Y:S02]  /*1bc0*/  DFMA R24, R10, R18, R24 ;  /* 0x000000120a18722b */ /* 0x000fe40000000018 */
[----:B0-----:R-:W0:Y:S01]  /*1bd0*/  @P1 F2F.F32.F64 R7, R18 ;  /* 0x0000001200071310 */ /* 0x001e220000301000 */
[----:B-1----:R1:W-:Y:S01]  /*1be0*/  @P0 STG.E desc[UR6][R28.64+-0x4], R27 ;  /* 0xfffffc1b1c000986 */ /* 0x0023e2000c101906 */
[----:B------:R-:W-:Y:S01]  /*1bf0*/  @!P1 IMAD.MOV.U32 R33, RZ, RZ, 0x7fc00000 ;  /* 0x7fc00000ff219424 */ /* 0x000fe200078e00ff */
[----:B------:R-:W-:-:S04]  /*1c00*/  UIADD3 UR14, UPT, UPT, UR4, 0x6, URZ ;  /* 0x00000006040e7890 */ /* 0x000fc8000fffe0ff */
[----:B------:R1:W-:Y:S04]  /*1c10*/  @!P1 STG.E desc[UR6][R28.64], R33 ;  /* 0x000000211c009986 */ /* 0x0003e8000c101906 */
[----:B0-----:R0:W-:Y:S01]  /*1c20*/  @P1 STG.E desc[UR6][R28.64], R7 ;  /* 0x000000071c001986 */ /* 0x0011e2000c101906 */
[----:B--2---:R-:W2:Y:S01]  /*1c30*/  F2F.F64.F32 R30, R26 ;  /* 0x0000001a001e7310 */ /* 0x004ea20000201800 */
[----:B------:R-:W-:Y:S01]  /*1c40*/  FSETP.NAN.AND P0, PT, R26, R26, PT ;  /* 0x0000001a1a00720b */ /* 0x000fe20003f08000 */
[----:B--2---:R-:W-:-:S06]  /*1c50*/  DFMA R12, R30, UR8, R12 ;  /* 0x000000081e0c7c2b */ /* 0x004fcc000800000c */
[----:B---3--:R-:W2:Y:S02]  /*1c60*/  F2F.F64.F32 R30, R6 ;  /* 0x00000006001e7310 */ /* 0x008ea40000201800 */
[C---:B------:R-:W-:Y:S01]  /*1c70*/  DFMA R22, R12.reuse, UR10, R22 ;  /* 0x0000000a0c167c2b */ /* 0x040fe20008000016 */
[----:B------:R-:W-:Y:S01]  /*1c80*/  ISETP.LE.AND P0, PT, R0, UR5, !P0 ;  /* 0x0000000500007c0c */ /* 0x000fe2000c703270 */
[----:B------:R-:W-:Y:S01]  /*1c90*/  DFMA R24, R12, UR12, R24 ;  /* 0x0000000c0c187c2b */ /* 0x000fe20008000018 */
[----:B----4-:R-:W-:-:S03]  /*1ca0*/  FSETP.NAN.AND P3, PT, R4, R4, PT ;  /* 0x000000040400720b */ /* 0x010fc60003f68000 */
[----:B-----5:R-:W1:Y:S01]  /*1cb0*/  F2F.F64.F32 R4, R4 ;  /* 0x0000000400047310 */ /* 0x020e620000201800 */
[----:B------:R-:W-:Y:S01]  /*1cc0*/  UIADD3 UR5, UPT, UPT, UR4, 0x7, URZ ;  /* 0x0000000704057890 */ /* 0x000fe2000fffe0ff */
[----:B--2---:R-:W-:Y:S01]  /*1cd0*/  DFMA R22, R30, UR8, R22 ;  /* 0x000000081e167c2b */ /* 0x004fe20008000016 */
[----:B------:R-:W-:-:S04]  /*1ce0*/  FSETP.NAN.AND P2, PT, R6, R6, PT ;  /* 0x000000060600720b */ /* 0x000fc80003f48000 */
[C---:B------:R-:W-:Y:S02]  /*1cf0*/  ISETP.LE.AND P1, PT, R0.reuse, UR5, !P3 ;  /* 0x0000000500007c0c */ /* 0x040fe4000df23270 */
[----:B------:R-:W-:Y:S01]  /*1d00*/  ISETP.LE.AND P2, PT, R0, UR14, !P2 ;  /* 0x0000000e00007c0c */ /* 0x000fe2000d743270 */
[----:B------:R-:W-:Y:S01]  /*1d10*/  DFMA R24, R22, UR10, R24 ;  /* 0x0000000a16187c2b */ /* 0x000fe20008000018 */
[----:B------:R-:W2:Y:S01]  /*1d20*/  @P0 F2F.F32.F64 R21, R12 ;  /* 0x0000000c00150310 */ /* 0x000ea20000301000 */
[----:B------:R-:W-:-:S06]  /*1d30*/  @!P0 IMAD.MOV.U32 R35, RZ, RZ, 0x7fc00000 ;  /* 0x7fc00000ff238424 */ /* 0x000fcc00078e00ff */
[----:B-1----:R-:W-:Y:S01]  /*1d40*/  DFMA R26, R4, UR8, R24 ;  /* 0x00000008041a7c2b */ /* 0x002fe20008000018 */
[----:B------:R-:W-:-:S03]  /*1d50*/  UIADD3 UR4, UPT, UPT, UR4, 0x8, URZ ;  /* 0x0000000804047890 */ /* 0x000fc6000fffe0ff */
[----:B------:R-:W1:Y:S01]  /*1d60*/  @P2 F2F.F32.F64 R31, R22 ;  /* 0x00000016001f2310 */ /* 0x000e620000301000 */
[----:B------:R3:W-:Y:S07]  /*1d70*/  @!P0 STG.E desc[UR6][R28.64+0x4], R35 ;  /* 0x000004231c008986 */ /* 0x0007ee000c101906 */
[----:B------:R-:W4:Y:S01]  /*1d80*/  @P1 F2F.F32.F64 R25, R26 ;  /* 0x0000001a00191310 */ /* 0x000f220000301000 */
[----:B--2---:R3:W-:Y:S01]  /*1d90*/  @P0 STG.E desc[UR6][R28.64+0x4], R21 ;  /* 0x000004151c000986 */ /* 0x0047e2000c101906 */
[----:B------:R-:W-:Y:S01]  /*1da0*/  ISETP.NE.AND P0, PT, R3, UR4, PT ;  /* 0x0000000403007c0c */ /* 0x000fe2000bf05270 */
[----:B------:R-:W-:-:S02]  /*1db0*/  @!P2 IMAD.MOV.U32 R33, RZ, RZ, 0x7fc00000 ;  /* 0x7fc00000ff21a424 */ /* 0x000fc400078e00ff */
[----:B0-----:R-:W-:-:S03]  /*1dc0*/  @!P1 IMAD.MOV.U32 R7, RZ, RZ, 0x7fc00000 ;  /* 0x7fc00000ff079424 */ /* 0x001fc600078e00ff */
[----:B------:R3:W-:Y:S04]  /*1dd0*/  @!P2 STG.E desc[UR6][R28.64+0x8], R33 ;  /* 0x000008211c00a986 */ /* 0x0007e8000c101906 */
[----:B------:R3:W-:Y:S04]  /*1de0*/  @!P1 STG.E desc[UR6][R28.64+0xc], R7 ;  /* 0x00000c071c009986 */ /* 0x0007e8000c101906 */
[----:B-1----:R3:W-:Y:S01]  /*1df0*/  @P2 STG.E desc[UR6][R28.64+0x8], R31 ;  /* 0x0000081f1c002986 */ /* 0x0027e2000c101906 */
[----:B------:R-:W-:-:S03]  /*1e00*/  IADD3 R4, P2, PT, R28, 0x20, RZ ;  /* 0x000000201c047810 */ /* 0x000fc60007f5e0ff */
[----:B----4-:R3:W-:Y:S01]  /*1e10*/  @P1 STG.E desc[UR6][R28.64+0xc], R25 ;  /* 0x00000c191c001986 */ /* 0x0107e2000c101906 */
[----:B------:R-:W-:Y:S01]  /*1e20*/  IADD3 R16, P1, PT, R16, 0x20, RZ ;  /* 0x0000002010107810 */ /* 0x000fe20007f3e0ff */
[----:B------:R-:W-:-:S04]  /*1e30*/  IMAD.X R5, RZ, RZ, R29, P2 ;  /* 0x000000ffff057224 */ /* 0x000fc800010e061d */
[----:B------:R-:W-:Y:S01]  /*1e40*/  IMAD.X R17, RZ, RZ, R17, P1 ;  /* 0x000000ffff117224 */ /* 0x000fe200008e0611 */
[----:B------:R-:W-:Y:S07]  /*1e50*/  @P0 BRA `(.L_x_38) ;  /* 0xfffffff8001c0947 */ /* 0x000fee000383ffff */
[----:B------:R-:W-:-:S07]  /*1e60*/  IMAD.MOV.U32 R17, RZ, RZ, R3 ;  /* 0x000000ffff117224 */ /* 0x000fce00078e0003 */
.L_x_37:
[----:B------:R-:W0:Y:S02]  /*1e70*/  LDC R3, c[0x0][0x3a4] ;  /* 0x0000e900ff037b82 */ /* 0x000e240000000800 */
[----:B0-----:R-:W-:-:S13]  /*1e80*/  LOP3.LUT P0, R3, R3, 0x7, RZ, 0xc0, !PT ;  /* 0x0000000703037812 */ /* 0x001fda000780c0ff */
[----:B------:R-:W-:Y:S05]  /*1e90*/  @!P0 EXIT ;  /* 0x000000000000894d */ /* 0x000fea0003800000 */
[----:B------:R-:W-:-:S13]  /*1ea0*/  ISETP.GE.U32.AND P0, PT, R3, 0x4, PT ;  /* 0x000000040300780c */ /* 0x000fda0003f06070 */
[----:B------:R-:W-:Y:S05]  /*1eb0*/  @!P0 BRA `(.L_x_39) ;  /* 0x0000000400008947 */ /* 0x000fea0003800000 */
[----:B------:R-:W0:Y:S08]  /*1ec0*/  LDC.64 R14, c[0x0][0x380] ;  /* 0x0000e000ff0e7b82 */ /* 0x000e300000000a00 */
[----:B------:R-:W1:Y:S01]  /*1ed0*/  LDC.64 R4, c[0x0][0x380] ;  /* 0x0000e000ff047b82 */ /* 0x000e620000000a00 */
[----:B0-----:R-:W-:-:S05]  /*1ee0*/  IMAD.WIDE.U32 R14, R17, 0x4, R14 ;  /* 0x00000004110e7825 */ /* 0x001fca00078e000e */
[----:B---3--:R-:W3:Y:S01]  /*1ef0*/  LDG.E.CONSTANT R21, desc[UR6][R14.64] ;  /* 0x000000060e157981 */ /* 0x008ee2000c1e9900 */
[----:B-1----:R-:W-:-:S03]  /*1f00*/  IMAD.WIDE.U32 R24, R17, 0x4, R4 ;  /* 0x0000000411187825 */ /* 0x002fc600078e0004 */
[----:B------:R-:W4:Y:S04]  /*1f10*/  LDG.E.CONSTANT R3, desc[UR6][R14.64+0x8] ;  /* 0x000008060e037981 */ /* 0x000f28000c1e9900 */
[----:B------:R0:W4:Y:S01]  /*1f20*/  LDG.E.CONSTANT R20, desc[UR6][R24.64+0x4] ;  /* 0x0000040618147981 */ /* 0x000122000c1e9900 */
[----:B------:R-:W-:-:S05]  /*1f30*/  IMAD.WIDE.U32 R28, R17, 0x4, R4 ;  /* 0x00000004111c7825 */ /* 0x000fca00078e0004 */
[----:B------:R1:W4:Y:S01]  /*1f40*/  LDG.E.CONSTANT R16, desc[UR6][R28.64+0xc] ;  /* 0x00000c061c107981 */ /* 0x000322000c1e9900 */
[----:B-----5:R-:W2:Y:S02]  /*1f50*/  F2F.F64.F32 R4, R2 ;  /* 0x0000000200047310 */ /* 0x020ea40000201800 */
[----:B--2---:R-:W-:-:S08]  /*1f60*/  DMUL R6, R18, R4 ;  /* 0x0000000412067228 */ /* 0x004fd00000000000 */
[----:B------:R-:W-:Y:S02]  /*1f70*/  DFMA R6, R10, R12, R6 ;  /* 0x0000000c0a06722b */ /* 0x000fe40000000006 */
[----:B------:R-:W-:-:S06]  /*1f80*/  DMUL R12, R12, R4 ;  /* 0x000000040c0c7228 */ /* 0x000fcc0000000000 */
[----:B------:R-:W-:Y:S02]  /*1f90*/  DFMA R6, R22, UR12, R6 ;  /* 0x0000000c16067c2b */ /* 0x000fe40008000006 */
[----:B------:R-:W-:-:S06]  /*1fa0*/  DFMA R12, R10, R22, R12 ;  /* 0x000000160a0c722b */ /* 0x000fcc000000000c */
[C---:B------:R-:W-:Y:S02]  /*1fb0*/  DFMA R6, R26.reuse, UR10, R6 ;  /* 0x0000000a1a067c2b */ /* 0x040fe40008000006 */
[----:B------:R-:W-:Y:S02]  /*1fc0*/  DFMA R12, R26, UR12, R12 ;  /* 0x0000000c1a0c7c2b */ /* 0x000fe4000800000c */
[-C--:B------:R-:W-:Y:S01]  /*1fd0*/  DMUL R22, R22, R4.reuse ;  /* 0x0000000416167228 */ /* 0x080fe20000000000 */
[----:B0-----:R-:W-:Y:S01]  /*1fe0*/  VIADD R25, R17, 0x1 ;  /* 0x0000000111197836 */ /* 0x001fe20000000000 */
[----:B------:R-:W-:Y:S01]  /*1ff0*/  DMUL R4, R26, R4 ;  /* 0x000000041a047228 */ /* 0x000fe20000000000 */
[----:B---3--:R-:W0:Y:S01]  /*2000*/  F2F.F64.F32 R18, R21 ;  /* 0x0000001500127310 */ /* 0x008e220000201800 */
[----:B------:R-:W-:-:S07]  /*2010*/  FSETP.NAN.AND P0, PT, R21, R21, PT ;  /* 0x000000151500720b */ /* 0x000fce0003f08000 */
[----:B----4-:R2:W3:Y:S01]  /*2020*/  F2F.F64.F32 R14, R20 ;  /* 0x00000014000e7310 */ /* 0x0104e20000201800 */
[----:B------:R-:W-:Y:S01]  /*2030*/  FSETP.NAN.AND P1, PT, R20, R20, PT ;  /* 0x000000141400720b */ /* 0x000fe20003f28000 */
[----:B0-----:R-:W-:Y:S01]  /*2040*/  DFMA R18, R18, UR8, R6 ;  /* 0x0000000812127c2b */ /* 0x001fe20008000006 */
[-C--:B------:R-:W-:Y:S01]  /*2050*/  ISETP.GE.AND P0, PT, R17, R0.reuse, !P0 ;  /* 0x000000001100720c */ /* 0x080fe20004706270 */
[----:B--2---:R-:W-:Y:S01]  /*2060*/  DFMA R20, R10, R26, R22 ;  /* 0x0000001a0a14722b */ /* 0x004fe20000000016 */
[----:B------:R-:W-:-:S05]  /*2070*/  ISETP.GE.AND P1, PT, R25, R0, !P1 ;  /* 0x000000001900720c */ /* 0x000fca0004f26270 */
[C---:B------:R-:W-:Y:S01]  /*2080*/  DFMA R12, R18.reuse, UR10, R12 ;  /* 0x0000000a120c7c2b */ /* 0x040fe2000800000c */
[----:B------:R-:W0:Y:S01]  /*2090*/  F2F.F64.F32 R22, R3 ;  /* 0x0000000300167310 */ /* 0x000e220000201800 */
[----:B------:R-:W-:-:S06]  /*20a0*/  DFMA R20, R18, UR12, R20 ;  /* 0x0000000c12147c2b */ /* 0x000fcc0008000014 */
[----:B---3--:R-:W-:Y:S01]  /*20b0*/  DFMA R12, R14, UR8, R12 ;  /* 0x000000080e0c7c2b */ /* 0x008fe2000800000c */
[----:B------:R-:W2:Y:S01]  /*20c0*/  @P0 F2F.F32.F64 R25, R18 ;  /* 0x0000001200190310 */ /* 0x000ea20000301000 */
[----:B------:R-:W-:-:S07]  /*20d0*/  DFMA R4, R10, R18, R4 ;  /* 0x000000120a04722b */ /* 0x000fce0000000004 */
[----:B------:R-:W3:Y:S01]  /*20e0*/  @P1 F2F.F32.F64 R33, R12 ;  /* 0x0000000c00211310 */ /* 0x000ee20000301000 */
[----:B------:R-:W-:Y:S01]  /*20f0*/  DFMA R20, R12, UR10, R20 ;  /* 0x0000000a0c147c2b */ /* 0x000fe20008000014 */
[----:B------:R-:W-:-:S04]  /*2100*/  IMAD.WIDE.U32 R6, R17, 0x4, R8 ;  /* 0x0000000411067825 */ /* 0x000fc800078e0008 */
[----:B-1----:R-:W-:Y:S02]  /*2110*/  @!P0 IMAD.MOV.U32 R29, RZ, RZ, 0x7fc00000 ;  /* 0x7fc00000ff1d8424 */ /* 0x002fe400078e00ff */
[----:B------:R-:W-:Y:S01]  /*2120*/  IMAD.WIDE.U32 R14, R17, 0x4, R8 ;  /* 0x00000004110e7825 */ /* 0x000fe200078e0008 */
[----:B0-----:R-:W-:-:S03]  /*2130*/  DFMA R22, R22, UR8, R20 ;  /* 0x0000000816167c2b */ /* 0x001fc60008000014 */
[----:B------:R-:W-:Y:S01]  /*2140*/  @!P1 IMAD.MOV.U32 R31, RZ, RZ, 0x7fc00000 ;  /* 0x7fc00000ff1f9424 */ /* 0x000fe200078e00ff */
[----:B------:R-:W-:Y:S01]  /*2150*/  DFMA R4, R12, UR12, R4 ;  /* 0x0000000c0c047c2b */ /* 0x000fe20008000004 */
[----:B------:R-:W-:Y:S01]  /*2160*/  @!P0 STG.E desc[UR6][R6.64], R29 ;  /* 0x0000001d06008986 */ /* 0x000fe2000c101906 */
[----:B------:R-:W0:Y:S01]  /*2170*/  F2F.F64.F32 R26, R16 ;  /* 0x00000010001a7310 */ /* 0x000e220000201800 */
[----:B------:R-:W-:Y:S02]  /*2180*/  VIADD R21, R17, 0x2 ;  /* 0x0000000211157836 */ /* 0x000fe40000000000 */
[----:B--2---:R-:W-:Y:S01]  /*2190*/  @P0 STG.E desc[UR6][R6.64], R25 ;  /* 0x0000001906000986 */ /* 0x004fe2000c101906 */
[----:B------:R-:W-:Y:S01]  /*21a0*/  FSETP.NAN.AND P0, PT, R3, R3, PT ;  /* 0x000000030300720b */ /* 0x000fe20003f08000 */
[----:B------:R-:W-:Y:S02]  /*21b0*/  VIADD R3, R17, 0x3 ;  /* 0x0000000311037836 */ /* 0x000fe40000000000 */
[----:B------:R-:W-:Y:S04]  /*21c0*/  @!P1 STG.E desc[UR6][R14.64+0x4], R31 ;  /* 0x0000041f0e009986 */ /* 0x000fe8000c101906 */
[----:B---3--:R1:W-:Y:S01]  /*21d0*/  @P1 STG.E desc[UR6][R14.64+0x4], R33 ;  /* 0x000004210e001986 */ /* 0x0083e2000c101906 */
[----:B------:R-:W-:Y:S01]  /*21e0*/  FSETP.NAN.AND P1, PT, R16, R16, PT ;  /* 0x000000101000720b */ /* 0x000fe20003f28000 */
[----:B------:R-:W-:Y:S01]  /*21f0*/  DFMA R4, R22, UR10, R4 ;  /* 0x0000000a16047c2b */ /* 0x000fe20008000004 */
[----:B------:R-:W-:-:S02]  /*2200*/  ISETP.GE.AND P0, PT, R21, R0, !P0 ;  /* 0x000000001500720c */ /* 0x000fc40004706270 */
[----:B------:R-:W-:-:S05]  /*2210*/  ISETP.GE.AND P1, PT, R3, R0, !P1 ;  /* 0x000000000300720c */ /* 0x000fca0004f26270 */
[----:B0-----:R-:W-:-:S06]  /*2220*/  DFMA R26, R26, UR8, R4 ;  /* 0x000000081a1a7c2b */ /* 0x001fcc0008000004 */
[----:B-1----:R-:W0:Y:S08]  /*2230*/  @P0 F2F.F32.F64 R15, R22 ;  /* 0x00000016000f0310 */ /* 0x002e300000301000 */
[----:B------:R-:W1:Y:S01]  /*2240*/  @P1 F2F.F32.F64 R21, R26 ;  /* 0x0000001a00151310 */ /* 0x000e620000301000 */
[----:B------:R-:W-:Y:S02]  /*2250*/  @!P0 IMAD.MOV.U32 R3, RZ, RZ, 0x7fc00000 ;  /* 0x7fc00000ff038424 */ /* 0x000fe400078e00ff */
[----:B------:R-:W-:-:S03]  /*2260*/  @!P1 IMAD.MOV.U32 R5, RZ, RZ, 0x7fc00000 ;  /* 0x7fc00000ff059424 */ /* 0x000fc600078e00ff */
[----:B------:R4:W-:Y:S04]  /*2270*/  @!P0 STG.E desc[UR6][R6.64+0x8], R3 ;  /* 0x0000080306008986 */ /* 0x0009e8000c101906 */
[----:B------:R4:W-:Y:S04]  /*2280*/  @!P1 STG.E desc[UR6][R6.64+0xc], R5 ;  /* 0x00000c0506009986 */ /* 0x0009e8000c101906 */
[----:B0-----:R4:W-:Y:S04]  /*2290*/  @P0 STG.E desc[UR6][R6.64+0x8], R15 ;  /* 0x0000080f06000986 */ /* 0x0019e8000c101906 */
[----:B-1----:R4:W-:Y:S01]  /*22a0*/  @P1 STG.E desc[UR6][R6.64+0xc], R21 ;  /* 0x00000c1506001986 */ /* 0x0029e2000c101906 */
[----:B------:R-:W-:-:S07]  /*22b0*/  VIADD R17, R17, 0x4 ;  /* 0x0000000411117836 */ /* 0x000fce0000000000 */
.L_x_39:
[----:B----4-:R-:W0:Y:S02]  /*22c0*/  LDC R3, c[0x0][0x3a4] ;  /* 0x0000e900ff037b82 */ /* 0x010e240000000800 */
[----:B0-----:R-:W-:-:S13]  /*22d0*/  LOP3.LUT P0, R4, R3, 0x3, RZ, 0xc0, !PT ;  /* 0x0000000303047812 */ /* 0x001fda000780c0ff */
[----:B------:R-:W-:Y:S05]  /*22e0*/  @!P0 EXIT ;  /* 0x000000000000894d */ /* 0x000fea0003800000 */
[----:B------:R-:W-:Y:S02]  /*22f0*/  ISETP.NE.AND P0, PT, R4, 0x1, PT ;  /* 0x000000010400780c */ /* 0x000fe40003f05270 */
[----:B------:R-:W-:-:S04]  /*2300*/  LOP3.LUT R3, R3, 0x1, RZ, 0xc0, !PT ;  /* 0x0000000103037812 */ /* 0x000fc800078ec0ff */
[----:B------:R-:W-:-:S07]  /*2310*/  ISETP.NE.U32.AND P2, PT, R3, 0x1, PT ;  /* 0x000000010300780c */ /* 0x000fce0003f45070 */
[----:B------:R-:W-:Y:S06]  /*2320*/  @!P0 BRA `(.L_x_40) ;  /* 0x0000000000a88947 */ /* 0x000fec0003800000 */
[----:B---3--:R-:W0:Y:S02]  /*2330*/  LDC.64 R6, c[0x0][0x380] ;  /* 0x0000e000ff067b82 */ /* 0x008e240000000a00 */
[----:B0-----:R-:W-:-:S05]  /*2340*/  IMAD.WIDE.U32 R4, R17, 0x4, R6 ;  /* 0x0000000411047825 */ /* 0x001fca00078e0006 */
[----:B------:R-:W3:Y:S01]  /*2350*/  LDG.E.CONSTANT R3, desc[UR6][R4.64] ;  /* 0x0000000604037981 */ /* 0x000ee2000c1e9900 */
[----:B------:R-:W-:-:S06]  /*2360*/  IMAD.WIDE.U32 R6, R17, 0x4, R6 ;  /* 0x0000000411067825 */ /* 0x000fcc00078e0006 */
[----:B------:R0:W4:Y:S01]  /*2370*/  LDG.E.CONSTANT R6, desc[UR6][R6.64+0x4] ;  /* 0x0000040606067981 */ /* 0x000122000c1e9900 */
[----:B-----5:R-:W1:Y:S01]  /*2380*/  F2F.F64.F32 R14, R2 ;  /* 0x00000002000e7310 */ /* 0x020e620000201800 */
[----:B------:R-:W-:-:S04]  /*2390*/  IMAD.WIDE.U32 R20, R17, 0x4, R8 ;  /* 0x0000000411147825 */ /* 0x000fc800078e0008 */
[----:B0-----:R-:W-:Y:S01]  /*23a0*/  VIADD R7, R17, 0x1 ;  /* 0x0000000111077836 */ /* 0x001fe20000000000 */
[-C--:B-1----:R-:W-:Y:S02]  /*23b0*/  DMUL R18, R18, R14.reuse ;  /* 0x0000000e12127228 */ /* 0x082fe40000000000 */
[----:B------:R-:W-:-:S06]  /*23c0*/  DMUL R14, R12, R14 ;  /* 0x0000000e0c0e7228 */ /* 0x000fcc0000000000 */
[C---:B--2---:R-:W-:Y:S02]  /*23d0*/  DFMA R18, R10.reuse, R12, R18 ;  /* 0x0000000c0a12722b */ /* 0x044fe40000000012 */
[----:B------:R-:W-:-:S06]  /*23e0*/  DFMA R14, R10, R22, R14 ;  /* 0x000000160a0e722b */ /* 0x000fcc000000000e */
[----:B------:R-:W-:-:S08]  /*23f0*/  DFMA R18, R22, UR12, R18 ;  /* 0x0000000c16127c2b */ /* 0x000fd00008000012 */
[----:B------:R-:W-:Y:S01]  /*2400*/  DFMA R18, R26, UR10, R18 ;  /* 0x0000000a1a127c2b */ /* 0x000fe20008000012 */
[----:B---3--:R-:W0:Y:S01]  /*2410*/  F2F.F64.F32 R12, R3 ;  /* 0x00000003000c7310 */ /* 0x008e220000201800 */
[----:B------:R-:W-:-:S04]  /*2420*/  FSETP.NAN.AND P0, PT, R3, R3, PT ;  /* 0x000000030300720b */ /* 0x000fc80003f08000 */
[----:B------:R-:W-:Y:S02]  /*2430*/  ISETP.GE.AND P1, PT, R17, R0, !P0 ;  /* 0x000000001100720c */ /* 0x000fe40004726270 */
[----:B----4-:R-:W-:-:S04]  /*2440*/  FSETP.NAN.AND P0, PT, R6, R6, PT ;  /* 0x000000060600720b */ /* 0x010fc80003f08000 */
[----:B------:R-:W-:Y:S01]  /*2450*/  ISETP.GE.AND P0, PT, R7, R0, !P0 ;  /* 0x000000000700720c */ /* 0x000fe20004706270 */
[----:B0-----:R-:W-:Y:S02]  /*2460*/  DFMA R4, R12, UR8, R18 ;  /* 0x000000080c047c2b */ /* 0x001fe40008000012 */
[----:B------:R-:W-:-:S04]  /*2470*/  DFMA R12, R26, UR12, R14 ;  /* 0x0000000c1a0c7c2b */ /* 0x000fc8000800000e */
[----:B------:R-:W-:Y:S01]  /*2480*/  @!P1 IMAD.MOV.U32 R29, RZ, RZ, 0x7fc00000 ;  /* 0x7fc00000ff1d9424 */ /* 0x000fe200078e00ff */
[----:B------:R0:W1:Y:S01]  /*2490*/  F2F.F64.F32 R14, R6 ;  /* 0x00000006000e7310 */ /* 0x0000620000201800 */
[----:B------:R-:W-:Y:S02]  /*24a0*/  IMAD.MOV.U32 R18, RZ, RZ, R22 ;  /* 0x000000ffff127224 */ /* 0x000fe400078e0016 */
[----:B------:R-:W-:Y:S01]  /*24b0*/  IMAD.MOV.U32 R19, RZ, RZ, R23 ;  /* 0x000000ffff137224 */ /* 0x000fe200078e0017 */
[----:B------:R4:W-:Y:S01]  /*24c0*/  @!P1 STG.E desc[UR6][R20.64], R29 ;  /* 0x0000001d14009986 */ /* 0x0009e2000c101906 */
[----:B------:R-:W-:Y:S01]  /*24d0*/  @!P0 IMAD.MOV.U32 R31, RZ, RZ, 0x7fc00000 ;  /* 0x7fc00000ff1f8424 */ /* 0x000fe200078e00ff */
[----:B------:R-:W-:Y:S01]  /*24e0*/  DFMA R12, R4, UR10, R12 ;  /* 0x0000000a040c7c2b */ /* 0x000fe2000800000c */
[----:B------:R-:W-:Y:S01]  /*24f0*/  IMAD.MOV.U32 R22, RZ, RZ, R4 ;  /* 0x000000ffff167224 */ /* 0x000fe200078e0004 */
[----:B------:R-:W2:Y:S01]  /*2500*/  @P1 F2F.F32.F64 R3, R4 ;  /* 0x0000000400031310 */ /* 0x000ea20000301000 */
[----:B0-----:R-:W-:-:S04]  /*2510*/  IMAD.WIDE.U32 R6, R17, 0x4, R8 ;  /* 0x0000000411067825 */ /* 0x001fc800078e0008 */
[----:B------:R-:W-:Y:S01]  /*2520*/  VIADD R17, R17, 0x2 ;  /* 0x0000000211117836 */ /* 0x000fe20000000000 */
[----:B-1----:R-:W-:Y:S01]  /*2530*/  DFMA R14, R14, UR8, R12 ;  /* 0x000000080e0e7c2b */ /* 0x002fe2000800000c */
[----:B------:R-:W-:Y:S02]  /*2540*/  IMAD.MOV.U32 R23, RZ, RZ, R5 ;  /* 0x000000ffff177224 */ /* 0x000fe400078e0005 */
[----:B------:R-:W-:Y:S02]  /*2550*/  IMAD.MOV.U32 R12, RZ, RZ, R26 ;  /* 0x000000ffff0c7224 */ /* 0x000fe400078e001a */
[----:B------:R-:W-:Y:S01]  /*2560*/  IMAD.MOV.U32 R13, RZ, RZ, R27 ;  /* 0x000000ffff0d7224 */ /* 0x000fe200078e001b */
[----:B------:R-:W0:Y:S01]  /*2570*/  @P0 F2F.F32.F64 R25, R14 ;  /* 0x0000000e00190310 */ /* 0x000e220000301000 */
[----:B--2---:R4:W-:Y:S03]  /*2580*/  @P1 STG.E desc[UR6][R20.64], R3 ;  /* 0x0000000314001986 */ /* 0x0049e6000c101906 */
[----:B------:R-:W-:Y:S01]  /*2590*/  IMAD.MOV.U32 R26, RZ, RZ, R14 ;  /* 0x000000ffff1a7224 */ /* 0x000fe200078e000e */
[----:B------:R4:W-:Y:S01]  /*25a0*/  @!P0 STG.E desc[UR6][R6.64+0x4], R31 ;  /* 0x0000041f06008986 */ /* 0x0009e2000c101906 */
[----:B------:R-:W-:-:S03]  /*25b0*/  IMAD.MOV.U32 R27, RZ, RZ, R15 ;  /* 0x000000ffff1b7224 */ /* 0x000fc600078e000f */
[----:B0-----:R4:W-:Y:S04]  /*25c0*/  @P0 STG.E desc[UR6][R6.64+0x4], R25 ;  /* 0x0000041906000986 */ /* 0x0019e8000c101906 */
.L_x_40:
[----:B------:R-:W-:Y:S05]  /*25d0*/  @P2 EXIT ;  /* 0x000000000000294d */ /* 0x000fea0003800000 */
[----:B------:R-:W0:Y:S02]  /*25e0*/  LDC.64 R4, c[0x0][0x380] ;  /* 0x0000e000ff047b82 */ /* 0x000e240000000a00 */
[----:B0-----:R-:W-:-:S06]  /*25f0*/  IMAD.WIDE.U32 R4, R17, 0x4, R4 ;  /* 0x0000000411047825 */ /* 0x001fcc00078e0004 */
[----:B------:R-:W2:Y:S01]  /*2600*/  LDG.E.CONSTANT R4, desc[UR6][R4.64] ;  /* 0x0000000604047981 */ /* 0x000ea2000c1e9900 */
[----:B---345:R-:W0:Y:S02]  /*2610*/  F2F.F64.F32 R6, R2 ;  /* 0x0000000200067310 */ /* 0x038e240000201800 */
[----:B0-----:R-:W-:-:S08]  /*2620*/  DMUL R6, R6, R18 ;  /* 0x0000001206067228 */ /* 0x001fd00000000000 */
[----:B--2---:R-:W-:-:S08]  /*2630*/  DFMA R6, R10, R12, R6 ;  /* 0x0000000c0a06722b */ /* 0x004fd00000000006 */
[----:B------:R-:W-:-:S08]  /*2640*/  DFMA R22, R22, UR12, R6 ;  /* 0x0000000c16167c2b */ /* 0x000fd00008000006 */
[----:B------:R-:W-:Y:S01]  /*2650*/  DFMA R22, R26, UR10, R22 ;  /* 0x0000000a1a167c2b */ /* 0x000fe20008000016 */
[----:B------:R-:W-:Y:S01]  /*2660*/  FSETP.NAN.AND P0, PT, R4, R4, PT ;  /* 0x000000040400720b */ /* 0x000fe20003f08000 */
[----:B------:R-:W0:Y:S03]  /*2670*/  F2F.F64.F32 R6, R4 ;  /* 0x0000000400067310 */ /* 0x000e260000201800 */
[----:B------:R-:W-:-:S03]  /*2680*/  ISETP.GE.AND P0, PT, R17, R0, !P0 ;  /* 0x000000001100720c */ /* 0x000fc60004706270 */
[----:B0-----:R-:W-:-:S10]  /*2690*/  DFMA R6, R6, UR8, R22 ;  /* 0x0000000806067c2b */ /* 0x001fd40008000016 */
[----:B------:R-:W-:Y:S02]  /*26a0*/  @!P0 IMAD.MOV.U32 R3, RZ, RZ, 0x7fc00000 ;  /* 0x7fc00000ff038424 */ /* 0x000fe400078e00ff */
[----:B------:R-:W-:-:S05]  /*26b0*/  @!P0 IMAD.WIDE.U32 R10, R17, 0x4, R8 ;  /* 0x00000004110a8825 */ /* 0x000fca00078e0008 */
[----:B------:R0:W-:Y:S01]  /*26c0*/  @!P0 STG.E desc[UR6][R10.64], R3 ;  /* 0x000000030a008986 */ /* 0x0001e2000c101906 */
[----:B------:R-:W-:Y:S05]  /*26d0*/  @!P0 EXIT ;  /* 0x000000000000894d */ /* 0x000fea0003800000 */
[----:B------:R-:W1:Y:S01]  /*26e0*/  F2F.F32.F64 R7, R6 ;  /* 0x0000000600077310 */ /* 0x000e620000301000 */
[----:B------:R-:W-:-:S05]  /*26f0*/  IMAD.WIDE.U32 R8, R17, 0x4, R8 ;  /* 0x0000000411087825 */ /* 0x000fca00078e0008 */
[----:B-1----:R-:W-:Y:S01]  /*2700*/  STG.E desc[UR6][R8.64], R7 ;  /* 0x0000000708007986 */ /* 0x002fe2000c101906 */
[----:B------:R-:W-:Y:S05]  /*2710*/  EXIT ;  /* 0x000000000000794d */ /* 0x000fea0003800000 */
.L_x_31:
[C---:B------:R-:W-:Y:S02]  /*2720*/  ISETP.GE.U32.AND P0, PT, R3.reuse, 0x8, PT ;  /* 0x000000080300780c */ /* 0x040fe40003f06070 */
[----:B------:R-:W-:Y:S02]  /*2730*/  CS2R R20, SRZ ;  /* 0x0000000000147805 */ /* 0x000fe4000001ff00 */
[----:B------:R-:W-:Y:S02]  /*2740*/  LOP3.LUT R0, R3, 0x7, RZ, 0xc0, !PT ;  /* 0x0000000703007812 */ /* 0x000fe400078ec0ff */
[----:B------:R-:W-:Y:S02]  /*2750*/  CS2R R22, SRZ ;  /* 0x0000000000167805 */ /* 0x000fe4000001ff00 */
[----:B------:R-:W-:Y:S01]  /*2760*/  VIMNMX R2, PT, PT, R4, R5, !PT ;  /* 0x0000000504027248 */ /* 0x000fe20007fe0100 */
[----:B------:R-:W-:Y:S01]  /*2770*/  IMAD.MOV.U32 R5, RZ, RZ, RZ ;  /* 0x000000ffff057224 */ /* 0x000fe200078e00ff */
[----:B------:R-:W-:-:S03]  /*2780*/  ISETP.NE.AND P6, PT, R0, RZ, PT ;  /* 0x000000ff0000720c */ /* 0x000fc60003fc5270 */
[----:B------:R-:W-:Y:S10]  /*2790*/  @!P0 BRA `(.L_x_41) ;  /* 0x0000000400c88947 */ /* 0x000ff40003800000 */
[----:B------:R-:W0:Y:S01]  /*27a0*/  LDCU.64 UR4, c[0x0][0x380] ;  /* 0x00007000ff0477ac */ /* 0x000e220008000a00 */
[----:B------:R-:W-:Y:S02]  /*27b0*/  IADD3 R4, P0, PT, R8, 0x10, RZ ;  /* 0x0000001008047810 */ /* 0x000fe40007f1e0ff */
[----:B------:R-:W-:Y:S02]  /*27c0*/  CS2R R20, SRZ ;  /* 0x0000000000147805 */ /* 0x000fe4000001ff00 */
[----:B------:R-:W-:Y:S01]  /*27d0*/  LOP3.LUT R5, R3, 0x7ffffff8, RZ, 0xc0, !PT ;  /* 0x7ffffff803057812 */ /* 0x000fe200078ec0ff */
[----:B--2---:R-:W-:Y:S01]  /*27e0*/  IMAD.X R11, RZ, RZ, R9, P0 ;  /* 0x000000ffff0b7224 */ /* 0x004fe200000e0609 */
[----:B0-----:R-:W-:-:S04]  /*27f0*/  UIADD3 UR4, UP0, UPT, UR4, 0x10, URZ ;  /* 0x0000001004047890 */ /* 0x001fc8000ff1e0ff */
[----:B------:R-:W-:Y:S02]  /*2800*/  UIADD3.X UR5, UPT, UPT, URZ, UR5, URZ, UP0, !UPT ;  /* 0x00000005ff057290 */ /* 0x000fe400087fe4ff */
[----:B------:R-:W-:Y:S01]  /*2810*/  IMAD.U32 R12, RZ, RZ, UR4 ;  /* 0x00000004ff0c7e24 */ /* 0x000fe2000f8e00ff */
[----:B------:R-:W-:-:S03]  /*2820*/  UMOV UR4, URZ ;  /* 0x000000ff00047c82 */ /* 0x000fc60008000000 */
[----:B------:R-:W-:-:S07]  /*2830*/  IMAD.U32 R13, RZ, RZ, UR5 ;  /* 0x00000005ff0d7e24 */ /* 0x000fce000f8e00ff */
.L_x_42:
[----:B---3--:R-:W2:Y:S04]  /*2840*/  LDG.E.CONSTANT R17, desc[UR6][R12.64+-0x10] ;  /* 0xfffff0060c117981 */ /* 0x008ea8000c1e9900 */
[----:B------:R-:W3:Y:S04]  /*2850*/  LDG.E.CONSTANT R16, desc[UR6][R12.64+-0xc] ;  /* 0xfffff4060c107981 */ /* 0x000ee8000c1e9900 */
[----:B------:R-:W4:Y:S04]  /*2860*/  LDG.E.CONSTANT R7, desc[UR6][R12.64+-0x8] ;  /* 0xfffff8060c077981 */ /* 0x000f28000c1e9900 */
[----:B------:R-:W5:Y:S04]  /*2870*/  LDG.E.CONSTANT R6, desc[UR6][R12.64+-0x4] ;  /* 0xfffffc060c067981 */ /* 0x000f68000c1e9900 */
[----:B------:R-:W5:Y:S04]  /*2880*/  LDG.E.CONSTANT R26, desc[UR6][R12.64] ;  /* 0x000000060c1a7981 */ /* 0x000f68000c1e9900 */
[----:B------:R-:W5:Y:S04]  /*2890*/  LDG.E.CONSTANT R10, desc[UR6][R12.64+0x4] ;  /* 0x000004060c0a7981 */ /* 0x000f68000c1e9900 */
[----:B------:R-:W5:Y:S04]  /*28a0*/  LDG.E.CONSTANT R24, desc[UR6][R12.64+0x8] ;  /* 0x000008060c187981 */ /* 0x000f68000c1e9900 */
[----:B------:R-:W5:Y:S01]  /*28b0*/  LDG.E.CONSTANT R3, desc[UR6][R12.64+0xc] ;  /* 0x00000c060c037981 */ /* 0x000f62000c1e9900 */
[----:B------:R-:W-:Y:S01]  /*28c0*/  DMUL R20, R20, UR12 ;  /* 0x0000000c14147c28 */ /* 0x000fe20008000000 */
[----:B------:R-:W-:Y:S01]  /*28d0*/  UIADD3 UR5, UPT, UPT, UR4, 0x1, URZ ;  /* 0x0000000104057890 */ /* 0x000fe2000fffe0ff */
[----:B------:R-:W-:Y:S01]  /*28e0*/  DMUL R28, R22, UR12 ;  /* 0x0000000c161c7c28 */ /* 0x000fe20008000000 */
[----:B------:R-:W-:-:S05]  /*28f0*/  UIADD3 UR14, UPT, UPT, UR4, 0x2, URZ ;  /* 0x00000002040e7890 */ /* 0x000fca000fffe0ff */
[----:B------:R-:W-:Y:S01]  /*2900*/  DFMA R20, R22, UR10, R20 ;  /* 0x0000000a16147c2b */ /* 0x000fe20008000014 */
[----:B--2---:R-:W0:Y:S01]  /*2910*/  F2F.F64.F32 R14, R17 ;  /* 0x00000011000e7310 */ /* 0x004e220000201800 */
[----:B------:R-:W-:Y:S02]  /*2920*/  FSETP.NAN.AND P4, PT, R17, R17, PT ;  /* 0x000000111100720b */ /* 0x000fe40003f88000 */
[----:B---3--:R-:W-:Y:S02]  /*2930*/  FSETP.NAN.AND P0, PT, R16, R16, PT ;  /* 0x000000101000720b */ /* 0x008fe40003f08000 */
[C---:B------:R-:W-:Y:S02]  /*2940*/  ISETP.LE.AND P4, PT, R2.reuse, UR4, !P4 ;  /* 0x0000000402007c0c */ /* 0x040fe4000e783270 */
[----:B------:R-:W-:Y:S01]  /*2950*/  ISETP.LE.AND P0, PT, R2, UR5, !P0 ;  /* 0x0000000502007c0c */ /* 0x000fe2000c703270 */
[----:B------:R-:W-:Y:S01]  /*2960*/  UIADD3 UR5, UPT, UPT, UR4, 0x3, URZ ;  /* 0x0000000304057890 */ /* 0x000fe2000fffe0ff */
[----:B----4-:R-:W-:Y:S01]  /*2970*/  FSETP.NAN.AND P1, PT, R7, R7, PT ;  /* 0x000000070700720b */ /* 0x010fe20003f28000 */
[----:B-----5:R-:W-:Y:S01]  /*2980*/  F2F.F64.F32 R18, R6 ;  /* 0x0000000600127310 */ /* 0x020fe20000201800 */
[----:B------:R-:W-:Y:S01]  /*2990*/  FSETP.NAN.AND P2, PT, R6, R6, PT ;  /* 0x000000060600720b */ /* 0x000fe20003f48000 */
[----:B0-----:R-:W-:Y:S01]  /*29a0*/  DFMA R20, R14, UR8, R20 ;  /* 0x000000080e147c2b */ /* 0x001fe20008000014 */
[----:B------:R-:W-:-:S02]  /*29b0*/  ISETP.LE.AND P1, PT, R2, UR14, !P1 ;  /* 0x0000000e02007c0c */ /* 0x000fc4000cf23270 */
[----:B------:R-:W-:Y:S01]  /*29c0*/  ISETP.LE.AND P2, PT, R2, UR5, !P2 ;  /* 0x0000000502007c0c */ /* 0x000fe2000d743270 */
[----:B------:R-:W-:Y:S02]  /*29d0*/  UIADD3 UR5, UPT, UPT, UR4, 0x4, URZ ;  /* 0x0000000404057890 */ /* 0x000fe4000fffe0ff */
[----:B------:R-:W0:Y:S01]  /*29e0*/  F2F.F64.F32 R14, R16 ;  /* 0x00000010000e7310 */ /* 0x000e220000201800 */
[----:B------:R-:W-:Y:S01]  /*29f0*/  FSETP.NAN.AND P3, PT, R26, R26, PT ;  /* 0x0000001a1a00720b */ /* 0x000fe20003f68000 */
[----:B------:R-:W-:Y:S01]  /*2a00*/  @!P0 IMAD.MOV.U32 R31, RZ, RZ, 0x7fc00000 ;  /* 0x7fc00000ff1f8424 */ /* 0x000fe200078e00ff */
[C---:B------:R-:W-:Y:S01]  /*2a10*/  DFMA R28, R20.reuse, UR10, R28 ;  /* 0x0000000a141c7c2b */ /* 0x040fe2000800001c */
[----:B------:R-:W-:Y:S01]  /*2a20*/  FSETP.NAN.AND P5, PT, R10, R10, PT ;  /* 0x0000000a0a00720b */ /* 0x000fe20003fa8000 */
[----:B------:R-:W-:Y:S01]  /*2a30*/  DMUL R22, R20, UR12 ;  /* 0x0000000c14167c28 */ /* 0x000fe20008000000 */
[C---:B------:R-:W-:Y:S01]  /*2a40*/  ISETP.LE.AND P3, PT, R2.reuse, UR5, !P3 ;  /* 0x0000000502007c0c */ /* 0x040fe2000df63270 */
[----:B------:R-:W-:Y:S01]  /*2a50*/  UIADD3 UR5, UPT, UPT, UR4, 0x5, URZ ;  /* 0x0000000504057890 */ /* 0x000fe2000fffe0ff */
[----:B------:R-:W-:Y:S05]  /*2a60*/  @P4 F2F.F32.F64 R25, R20 ;  /* 0x0000001400194310 */ /* 0x000fea0000301000 */
[----:B------:R-:W-:Y:S01]  /*2a70*/  ISETP.LE.AND P5, PT, R2, UR5, !P5 ;  /* 0x0000000502007c0c */ /* 0x000fe2000efa3270 */
[----:B------:R-:W-:Y:S01]  /*2a80*/  UIADD3 UR5, UPT, UPT, UR4, 0x6, URZ ;  /* 0x0000000604057890 */ /* 0x000fe2000fffe0ff */
[----:B0-----:R-:W-:Y:S01]  /*2a90*/  DFMA R28, R14, UR8, R28 ;  /* 0x000000080e1c7c2b */ /* 0x001fe2000800001c */
[----:B------:R-:W0:Y:S07]  /*2aa0*/  F2F.F64.F32 R14, R7 ;  /* 0x00000007000e7310 */ /* 0x000e2e0000201800 */
[----:B------:R-:W-:Y:S01]  /*2ab0*/  DFMA R22, R28, UR10, R22 ;  /* 0x0000000a1c167c2b */ /* 0x000fe20008000016 */
[----:B------:R1:W-:Y:S07]  /*2ac0*/  @P0 F2F.F32.F64 R7, R28 ;  /* 0x0000001c00070310 */ /* 0x0003ee0000301000 */
[----:B0-----:R-:W-:-:S02]  /*2ad0*/  DFMA R22, R14, UR8, R22 ;  /* 0x000000080e167c2b */ /* 0x001fc40008000016 */
[----:B------:R-:W-:Y:S01]  /*2ae0*/  DMUL R14, R28, UR12 ;  /* 0x0000000c1c0e7c28 */ /* 0x000fe20008000000 */
[----:B-1----:R-:W-:-:S03]  /*2af0*/  @!P4 IMAD.MOV.U32 R29, RZ, RZ, 0x7fc00000 ;  /* 0x7fc00000ff1dc424 */ /* 0x002fc600078e00ff */
[----:B------:R-:W-:Y:S02]  /*2b00*/  @P1 F2F.F32.F64 R6, R22 ;  /* 0x0000001600061310 */ /* 0x000fe40000301000 */
[C---:B------:R-:W-:Y:S02]  /*2b10*/  DMUL R16, R22.reuse, UR12 ;  /* 0x0000000c16107c28 */ /* 0x040fe40008000000 */
[----:B------:R-:W-:-:S08]  /*2b20*/  DFMA R14, R22, UR10, R14 ;  /* 0x0000000a160e7c2b */ /* 0x000fd0000800000e */
[----:B------:R-:W-:Y:S02]  /*2b30*/  DFMA R18, R18, UR8, R14 ;  /* 0x0000000812127c2b */ /* 0x000fe4000800000e */
[----:B------:R-:W0:Y:S06]  /*2b40*/  F2F.F64.F32 R14, R26 ;  /* 0x0000001a000e7310 */ /* 0x000e2c0000201800 */
[C---:B------:R-:W-:Y:S02]  /*2b50*/  DFMA R16, R18.reuse, UR10, R16 ;  /* 0x0000000a12107c2b */ /* 0x040fe40008000010 */
[----:B------:R-:W-:Y:S01]  /*2b60*/  DMUL R20, R18, UR12 ;  /* 0x0000000c12147c28 */ /* 0x000fe20008000000 */
[----:B------:R-:W-:Y:S05]  /*2b70*/  @P2 F2F.F32.F64 R18, R18 ;  /* 0x0000001200122310 */ /* 0x000fea0000301000 */
[----:B0-----:R-:W-:-:S03]  /*2b80*/  DFMA R14, R14, UR8, R16 ;  /* 0x000000080e0e7c2b */ /* 0x001fc60008000010 */
[----:B------:R-:W0:Y:S05]  /*2b90*/  F2F.F64.F32 R16, R10 ;  /* 0x0000000a00107310 */ /* 0x000e2a0000201800 */
[C---:B------:R-:W-:Y:S02]  /*2ba0*/  DFMA R26, R14.reuse, UR10, R20 ;  /* 0x0000000a0e1a7c2b */ /* 0x040fe40008000014 */
[----:B------:R-:W-:Y:S01]  /*2bb0*/  DMUL R22, R14, UR12 ;  /* 0x0000000c0e167c28 */ /* 0x000fe20008000000 */
[----:B------:R-:W1:Y:S05]  /*2bc0*/  F2F.F64.F32 R20, R24 ;  /* 0x0000001800147310 */ /* 0x000e6a0000201800 */
[----:B0-----:R-:W-:-:S03]  /*2bd0*/  DFMA R16, R16, UR8, R26 ;  /* 0x0000000810107c2b */ /* 0x001fc6000800001a */
[----:B------:R0:W-:Y:S05]  /*2be0*/  @P3 F2F.F32.F64 R27, R14 ;  /* 0x0000000e001b3310 */ /* 0x0001ea0000301000 */
[C---:B------:R-:W-:Y:S01]  /*2bf0*/  DFMA R22, R16.reuse, UR10, R22 ;  /* 0x0000000a10167c2b */ /* 0x040fe20008000016 */
[----:B0-----:R-:W-:Y:S02]  /*2c00*/  IMAD.MOV.U32 R14, RZ, RZ, R4 ;  /* 0x000000ffff0e7224 */ /* 0x001fe400078e0004 */
[----:B------:R-:W-:Y:S01]  /*2c10*/  IMAD.MOV.U32 R15, RZ, RZ, R11 ;  /* 0x000000ffff0f7224 */ /* 0x000fe200078e000b */
[----:B------:R-:W-:-:S04]  /*2c20*/  DMUL R10, R16, UR12 ;  /* 0x0000000c100a7c28 */ /* 0x000fc80008000000 */
[----:B-1----:R-:W-:Y:S01]  /*2c30*/  DFMA R20, R20, UR8, R22 ;  /* 0x0000000814147c2b */ /* 0x002fe20008000016 */
[----:B------:R-:W-:Y:S01]  /*2c40*/  @P5 F2F.F32.F64 R17, R16 ;  /* 0x0000001000115310 */ /* 0x000fe20000301000 */
[----:B------:R0:W-:Y:S04]  /*2c50*/  @!P4 STG.E desc[UR6][R14.64+-0x10], R29 ;  /* 0xfffff01d0e00c986 */ /* 0x0001e8000c101906 */
[----:B------:R1:W-:Y:S01]  /*2c60*/  @P4 STG.E desc[UR6][R14.64+-0x10], R25 ;  /* 0xfffff0190e004986 */ /* 0x0003e2000c101906 */
[----:B------:R-:W-:Y:S01]  /*2c70*/  FSETP.NAN.AND P4, PT, R24, R24, PT ;  /* 0x000000181800720b */ /* 0x000fe20003f88000 */
[----:B------:R-:W-:Y:S01]  /*2c80*/  DFMA R10, R20, UR10, R10 ;  /* 0x0000000a140a7c2b */ /* 0x000fe2000800000a */
[----:B------:R-:W2:Y:S01]  /*2c90*/  F2F.F64.F32 R22, R3 ;  /* 0x0000000300167310 */ /* 0x000ea20000201800 */
[----:B------:R-:W-:Y:S01]  /*2ca0*/  @!P0 STG.E desc[UR6][R14.64+-0xc], R31 ;  /* 0xfffff41f0e008986 */ /* 0x000fe2000c101906 */
[----:B------:R-:W-:Y:S01]  /*2cb0*/  ISETP.LE.AND P4, PT, R2, UR5, !P4 ;  /* 0x0000000502007c0c */ /* 0x000fe2000e783270 */
[----:B------:R-:W-:-:S02]  /*2cc0*/  UIADD3 UR5, UPT, UPT, UR4, 0x7, URZ ;  /* 0x0000000704057890 */ /* 0x000fc4000fffe0ff */
[----:B------:R3:W-:Y:S01]  /*2cd0*/  @P0 STG.E desc[UR6][R14.64+-0xc], R7 ;  /* 0xfffff4070e000986 */ /* 0x0007e2000c101906 */
[----:B------:R-:W-:Y:S01]  /*2ce0*/  FSETP.NAN.AND P0, PT, R3, R3, PT ;  /* 0x000000030300720b */ /* 0x000fe20003f08000 */
[----:B------:R-:W-:Y:S01]  /*2cf0*/  UIADD3 UR4, UPT, UPT, UR4, 0x8, URZ ;  /* 0x0000000804047890 */ /* 0x000fe2000fffe0ff */
[----:B0-----:R-:W-:Y:S02]  /*2d00*/  @!P5 IMAD.MOV.U32 R29, RZ, RZ, 0x7fc00000 ;  /* 0x7fc00000ff1dd424 */ /* 0x001fe400078e00ff */
[----:B------:R-:W-:Y:S01]  /*2d10*/  ISETP.LE.AND P0, PT, R2, UR5, !P0 ;  /* 0x0000000502007c0c */ /* 0x000fe2000c703270 */
[----:B-1----:R-:W-:Y:S02]  /*2d20*/  @!P2 IMAD.MOV.U32 R25, RZ, RZ, 0x7fc00000 ;  /* 0x7fc00000ff19a424 */ /* 0x002fe400078e00ff */
[----:B------:R-:W-:Y:S01]  /*2d30*/  @!P5 STG.E desc[UR6][R14.64+0x4], R29 ;  /* 0x0000041d0e00d986 */ /* 0x000fe2000c101906 */
[----:B--2---:R-:W-:Y:S01]  /*2d40*/  DFMA R22, R22, UR8, R10 ;  /* 0x0000000816167c2b */ /* 0x004fe2000800000a */
[----:B------:R-:W-:Y:S01]  /*2d50*/  @P4 F2F.F32.F64 R19, R20 ;  /* 0x0000001400134310 */ /* 0x000fe20000301000 */
[----:B------:R-:W-:Y:S01]  /*2d60*/  @!P1 IMAD.MOV.U32 R11, RZ, RZ, 0x7fc00000 ;  /* 0x7fc00000ff0b9424 */ /* 0x000fe200078e00ff */
[----:B------:R-:W-:Y:S01]  /*2d70*/  @!P2 STG.E desc[UR6][R14.64+-0x4], R25 ;  /* 0xfffffc190e00a986 */ /* 0x000fe2000c101906 */
[----:B---3--:R-:W-:-:S02]  /*2d80*/  @!P3 IMAD.MOV.U32 R7, RZ, RZ, 0x7fc00000 ;  /* 0x7fc00000ff07b424 */ /* 0x008fc400078e00ff */
[----:B------:R-:W-:Y:S01]  /*2d90*/  @!P4 IMAD.MOV.U32 R31, RZ, RZ, 0x7fc00000 ;  /* 0x7fc00000ff1fc424 */ /* 0x000fe200078e00ff */
[----:B------:R0:W-:Y:S02]  /*2da0*/  @!P1 STG.E desc[UR6][R14.64+-0x8], R11 ;  /* 0xfffff80b0e009986 */ /* 0x0001e4000c101906 */
[----:B------:R-:W-:Y:S01]  /*2db0*/  @!P0 IMAD.MOV.U32 R33, RZ, RZ, 0x7fc00000 ;  /* 0x7fc00000ff218424 */ /* 0x000fe200078e00ff */
[----:B------:R-:W1:Y:S01]  /*2dc0*/  @P0 F2F.F32.F64 R3, R22 ;  /* 0x0000001600030310 */ /* 0x000e620000301000 */
        /* <DEDUP_REMOVED lines=8> */
[----:B-1----:R3:W-:Y:S01]  /*2e50*/  @P0 STG.E desc[UR6][R14.64+0xc], R3 ;  /* 0x00000c030e000986 */ /* 0x0027e2000c101906 */
[----:B------:R-:W-:-:S03]  /*2e60*/  ISETP.NE.AND P0, PT, R5, UR4, PT ;  /* 0x0000000405007c0c */ /* 0x000fc6000bf05270 */
[----:B------:R3:W-:Y:S04]  /*2e70*/  @!P4 STG.E desc[UR6][R14.64+0x8], R31 ;  /* 0x0000081f0e00c986 */ /* 0x0007e8000c101906 */
[----:B------:R3:W-:Y:S04]  /*2e80*/  @P3 STG.E desc[UR6][R14.64], R27 ;  /* 0x0000001b0e003986 */ /* 0x0007e8000c101906 */
[----:B------:R3:W-:Y:S04]  /*2e90*/  @P5 STG.E desc[UR6][R14.64+0x4], R17 ;  /* 0x000004110e005986 */ /* 0x0007e8000c101906 */
[----:B------:R3:W-:Y:S01]  /*2ea0*/  @P4 STG.E desc[UR6][R14.64+0x8], R19 ;  /* 0x000008130e004986 */ /* 0x0007e2000c101906 */
[----:B------:R-:W-:Y:S05]  /*2eb0*/  @P0 BRA `(.L_x_42) ;  /* 0xfffffff800600947 */ /* 0x000fea000383ffff */
.L_x_41:
[----:B------:R-:W-:Y:S05]  /*2ec0*/  @!P6 EXIT ;  /* 0x000000000000e94d */ /* 0x000fea0003800000 */
[----:B---3--:R-:W0:Y:S01]  /*2ed0*/  LDC R3, c[0x0][0x3a4] ;  /* 0x0000e900ff037b82 */ /* 0x008e220000000800 */
[----:B------:R-:W-:Y:S02]  /*2ee0*/  ISETP.GE.U32.AND P0, PT, R0, 0x4, PT ;  /* 0x000000040000780c */ /* 0x000fe40003f06070 */
[----:B0-----:R-:W-:-:S04]  /*2ef0*/  LOP3.LUT R14, R3, 0x3, RZ, 0xc0, !PT ;  /* 0x00000003030e7812 */ /* 0x001fc800078ec0ff */
[----:B------:R-:W-:-:S07]  /*2f00*/  ISETP.NE.AND P4, PT, R14, RZ, PT ;  /* 0x000000ff0e00720c */ /* 0x000fce0003f85270 */
[----:B------:R-:W-:Y:S06]  /*2f10*/  @!P0 BRA `(.L_x_43) ;  /* 0x0000000000cc8947 */ /* 0x000fec0003800000 */
[----:B------:R-:W0:Y:S02]  /*2f20*/  LDC.64 R16, c[0x0][0x380] ;  /* 0x0000e000ff107b82 */ /* 0x000e240000000a00 */
[----:B0-----:R-:W-:-:S05]  /*2f30*/  IMAD.WIDE.U32 R16, R5, 0x4, R16 ;  /* 0x0000000405107825 */ /* 0x001fca00078e0010 */
[----:B--2---:R-:W2:Y:S04]  /*2f40*/  LDG.E.CONSTANT R11, desc[UR6][R16.64] ;  /* 0x00000006100b7981 */ /* 0x004ea8000c1e9900 */
[----:B------:R-:W3:Y:S04]  /*2f50*/  LDG.E.CONSTANT R10, desc[UR6][R16.64+0x4] ;  /* 0x00000406100a7981 */ /* 0x000ee8000c1e9900 */
[----:B------:R-:W4:Y:S04]  /*2f60*/  LDG.E.CONSTANT R4, desc[UR6][R16.64+0x8] ;  /* 0x0000080610047981 */ /* 0x000f28000c1e9900 */
[----:B------:R-:W5:Y:S01]  /*2f70*/  LDG.E.CONSTANT R0, desc[UR6][R16.64+0xc] ;  /* 0x00000c0610007981 */ /* 0x000f62000c1e9900 */
[----:B------:R-:W-:Y:S01]  /*2f80*/  DMUL R20, R20, UR12 ;  /* 0x0000000c14147c28 */ /* 0x000fe20008000000 */
[----:B------:R-:W-:-:S07]  /*2f90*/  VIADD R15, R5, 0x2 ;  /* 0x00000002050f7836 */ /* 0x000fce0000000000 */
[C---:B------:R-:W-:Y:S02]  /*2fa0*/  DFMA R20, R22.reuse, UR10, R20 ;  /* 0x0000000a16147c2b */ /* 0x040fe40008000014 */
[----:B------:R-:W-:Y:S01]  /*2fb0*/  DMUL R22, R22, UR12 ;  /* 0x0000000c16167c28 */ /* 0x000fe20008000000 */
[----:B--2---:R0:W1:Y:S01]  /*2fc0*/  F2F.F64.F32 R6, R11 ;  /* 0x0000000b00067310 */ /* 0x0040620000201800 */
[----:B------:R-:W-:Y:S02]  /*2fd0*/  FSETP.NAN.AND P0, PT, R11, R11, PT ;  /* 0x0000000b0b00720b */ /* 0x000fe40003f08000 */
[----:B---3--:R-:W-:Y:S02]  /*2fe0*/  FSETP.NAN.AND P1, PT, R10, R10, PT ;  /* 0x0000000a0a00720b */ /* 0x008fe40003f28000 */
[----:B------:R-:W-:-:S03]  /*2ff0*/  ISETP.GE.AND P0, PT, R5, R2, !P0 ;  /* 0x000000020500720c */ /* 0x000fc60004706270 */
[----:B------:R-:W2:Y:S01]  /*3000*/  F2F.F64.F32 R12, R10 ;  /* 0x0000000a000c7310 */ /* 0x000ea20000201800 */
[----:B0-----:R-:W-:Y:S01]  /*3010*/  VIADD R11, R5, 0x1 ;  /* 0x00000001050b7836 */ /* 0x001fe20000000000 */
[----:B----4-:R-:W-:Y:S02]  /*3020*/  FSETP.NAN.AND P2, PT, R4, R4, PT ;  /* 0x000000040400720b */ /* 0x010fe40003f48000 */
[----:B-----5:R-:W-:Y:S02]  /*3030*/  FSETP.NAN.AND P3, PT, R0, R0, PT ;  /* 0x000000000000720b */ /* 0x020fe40003f68000 */
[-C--:B------:R-:W-:Y:S01]  /*3040*/  ISETP.GE.AND P1, PT, R11, R2.reuse, !P1 ;  /* 0x000000020b00720c */ /* 0x080fe20004f26270 */
[----:B-1----:R-:W-:Y:S01]  /*3050*/  DFMA R6, R6, UR8, R20 ;  /* 0x0000000806067c2b */ /* 0x002fe20008000014 */
[----:B------:R-:W-:Y:S01]  /*3060*/  ISETP.GE.AND P2, PT, R15, R2, !P2 ;  /* 0x000000020f00720c */ /* 0x000fe20005746270 */
[----:B------:R-:W0:Y:S01]  /*3070*/  F2F.F64.F32 R20, R4 ;  /* 0x0000000400147310 */ /* 0x000e220000201800 */
[----:B------:R-:W-:-:S05]  /*3080*/  VIADD R15, R5, 0x3 ;  /* 0x00000003050f7836 */ /* 0x000fca0000000000 */
[C---:B------:R-:W-:Y:S01]  /*3090*/  DFMA R22, R6.reuse, UR10, R22 ;  /* 0x0000000a06167c2b */ /* 0x040fe20008000016 */
[----:B------:R-:W-:Y:S01]  /*30a0*/  ISETP.GE.AND P3, PT, R15, R2, !P3 ;  /* 0x000000020f00720c */ /* 0x000fe20005f66270 */
[----:B------:R-:W-:Y:S01]  /*30b0*/  DMUL R16, R6, UR12 ;  /* 0x0000000c06107c28 */ /* 0x000fe20008000000 */
[----:B------:R-:W-:Y:S01]  /*30c0*/  @P0 F2F.F32.F64 R6, R6 ;  /* 0x0000000600060310 */ /* 0x000fe20000301000 */
[----:B------:R-:W-:-:S04]  /*30d0*/  @!P1 IMAD.MOV.U32 R15, RZ, RZ, 0x7fc00000 ;  /* 0x7fc00000ff0f9424 */ /* 0x000fc800078e00ff */
[----:B--2---:R-:W-:-:S03]  /*30e0*/  DFMA R12, R12, UR8, R22 ;  /* 0x000000080c0c7c2b */ /* 0x004fc60008000016 */
[----:B------:R-:W1:Y:S01]  /*30f0*/  F2F.F64.F32 R22, R0 ;  /* 0x0000000000167310 */ /* 0x000e620000201800 */
[----:B------:R-:W-:-:S04]  /*3100*/  @!P0 IMAD.MOV.U32 R7, RZ, RZ, 0x7fc00000 ;  /* 0x7fc00000ff078424 */ /* 0x000fc800078e00ff */
[C---:B------:R-:W-:Y:S01]  /*3110*/  DFMA R16, R12.reuse, UR10, R16 ;  /* 0x0000000a0c107c2b */ /* 0x040fe20008000010 */
[----:B------:R-:W-:Y:S01]  /*3120*/  @!P3 IMAD.MOV.U32 R25, RZ, RZ, 0x7fc00000 ;  /* 0x7fc00000ff19b424 */ /* 0x000fe200078e00ff */
[----:B------:R-:W-:Y:S01]  /*3130*/  DMUL R10, R12, UR12 ;  /* 0x0000000c0c0a7c28 */ /* 0x000fe20008000000 */
[----:B------:R-:W2:Y:S05]  /*3140*/  @P1 F2F.F32.F64 R13, R12 ;  /* 0x0000000c000d1310 */ /* 0x000eaa0000301000 */
[----:B0-----:R-:W-:Y:S01]  /*3150*/  DFMA R20, R20, UR8, R16 ;  /* 0x0000000814147c2b */ /* 0x001fe20008000010 */
[----:B------:R-:W-:-:S05]  /*3160*/  @!P2 IMAD.MOV.U32 R17, RZ, RZ, 0x7fc00000 ;  /* 0x7fc00000ff11a424 */ /* 0x000fca00078e00ff */
[----:B------:R-:W0:Y:S02]  /*3170*/  @P2 F2F.F32.F64 R19, R20 ;  /* 0x0000001400132310 */ /* 0x000e240000301000 */
[----:B------:R-:W-:-:S08]  /*3180*/  DFMA R10, R20, UR10, R10 ;  /* 0x0000000a140a7c2b */ /* 0x000fd0000800000a */
[----:B-1----:R-:W-:Y:S01]  /*3190*/  DFMA R22, R22, UR8, R10 ;  /* 0x0000000816167c2b */ /* 0x002fe2000800000a */
[----:B------:R-:W-:-:S05]  /*31a0*/  IMAD.WIDE.U32 R10, R5, 0x4, R8 ;  /* 0x00000004050a7825 */ /* 0x000fca00078e0008 */
[----:B------:R-:W1:Y:S01]  /*31b0*/  @P3 F2F.F32.F64 R27, R22 ;  /* 0x00000016001b3310 */ /* 0x000e620000301000 */
[----:B------:R3:W-:Y:S01]  /*31c0*/  @!P0 STG.E desc[UR6][R10.64], R7 ;  /* 0x000000070a008986 */ /* 0x0007e2000c101906 */
[----:B------:R-:W-:-:S03]  /*31d0*/  VIADD R5, R5, 0x4 ;  /* 0x0000000405057836 */ /* 0x000fc60000000000 */
[----:B------:R3:W-:Y:S04]  /*31e0*/  @!P1 STG.E desc[UR6][R10.64+0x4], R15 ;  /* 0x0000040f0a009986 */ /* 0x0007e8000c101906 */
[----:B------:R3:W-:Y:S04]  /*31f0*/  @!P2 STG.E desc[UR6][R10.64+0x8], R17 ;  /* 0x000008110a00a986 */ /* 0x0007e8000c101906 */
[----:B------:R3:W-:Y:S04]  /*3200*/  @!P3 STG.E desc[UR6][R10.64+0xc], R25 ;  /* 0x00000c190a00b986 */ /* 0x0007e8000c101906 */
[----:B------:R3:W-:Y:S04]  /*3210*/  @P0 STG.E desc[UR6][R10.64], R6 ;  /* 0x000000060a000986 */ /* 0x0007e8000c101906 */
[----:B--2---:R3:W-:Y:S04]  /*3220*/  @P1 STG.E desc[UR6][R10.64+0x4], R13 ;  /* 0x0000040d0a001986 */ /* 0x0047e8000c101906 */
[----:B0-----:R3:W-:Y:S04]  /*3230*/  @P2 STG.E desc[UR6][R10.64+0x8], R19 ;  /* 0x000008130a002986 */ /* 0x0017e8000c101906 */
[----:B-1----:R3:W-:Y:S02]  /*3240*/  @P3 STG.E desc[UR6][R10.64+0xc], R27 ;  /* 0x00000c1b0a003986 */ /* 0x0027e4000c101906 */
.L_x_43:
        /* <DEDUP_REMOVED lines=9> */
[----:B--2---:R-:W-:Y:S01]  /*32e0*/  DMUL R10, R20, UR12 ;  /* 0x0000000c140a7c28 */ /* 0x004fe20008000000 */
[----:B------:R-:W-:-:S07]  /*32f0*/  VIADD R13, R5, 0x1 ;  /* 0x00000001050d7836 */ /* 0x000fce0000000000 */
[----:B------:R-:W-:Y:S01]  /*3300*/  DFMA R10, R22, UR10, R10 ;  /* 0x0000000a160a7c2b */ /* 0x000fe2000800000a */
[----:B---3--:R-:W0:Y:S01]  /*3310*/  F2F.F64.F32 R20, R0 ;  /* 0x0000000000147310 */ /* 0x008e220000201800 */
[----:B------:R-:W-:Y:S02]  /*3320*/  FSETP.NAN.AND P0, PT, R0, R0, PT ;  /* 0x000000000000720b */ /* 0x000fe40003f08000 */
[----:B----4-:R-:W-:Y:S02]  /*3330*/  FSETP.NAN.AND P1, PT, R3, R3, PT ;  /* 0x000000030300720b */ /* 0x010fe40003f28000 */
[-C--:B------:R-:W-:Y:S02]  /*3340*/  ISETP.GE.AND P0, PT, R5, R2.reuse, !P0 ;  /* 0x000000020500720c */ /* 0x080fe40004706270 */
[----:B------:R-:W-:Y:S01]  /*3350*/  ISETP.GE.AND P1, PT, R13, R2, !P1 ;  /* 0x000000020d00720c */ /* 0x000fe20004f26270 */
[----:B0-----:R-:W-:Y:S02]  /*3360*/  DFMA R20, R20, UR8, R10 ;  /* 0x0000000814147c2b */ /* 0x001fe4000800000a */
[----:B------:R-:W-:Y:S01]  /*3370*/  DMUL R10, R22, UR12 ;  /* 0x0000000c160a7c28 */ /* 0x000fe20008000000 */
[----:B------:R0:W1:Y:S07]  /*3380*/  F2F.F64.F32 R22, R3 ;  /* 0x0000000300167310 */ /* 0x00006e0000201800 */
[----:B------:R-:W-:Y:S01]  /*3390*/  DFMA R6, R20, UR10, R10 ;  /* 0x0000000a14067c2b */ /* 0x000fe2000800000a */
[----:B------:R-:W2:Y:S01]  /*33a0*/  @P0 F2F.F32.F64 R13, R20 ;  /* 0x00000014000d0310 */ /* 0x000ea20000301000 */
[----:B------:R-:W-:-:S02]  /*33b0*/  @!P0 IMAD.MOV.U32 R11, RZ, RZ, 0x7fc00000 ;  /* 0x7fc00000ff0b8424 */ /* 0x000fc400078e00ff */
[----:B0-----:R-:W-:-:S04]  /*33c0*/  @!P1 IMAD.MOV.U32 R3, RZ, RZ, 0x7fc00000 ;  /* 0x7fc00000ff039424 */ /* 0x001fc800078e00ff */
[----:B-1----:R-:W-:Y:S01]  /*33d0*/  DFMA R22, R22, UR8, R6 ;  /* 0x0000000816167c2b */ /* 0x002fe20008000006 */
[----:B------:R-:W-:-:S05]  /*33e0*/  IMAD.WIDE.U32 R6, R5, 0x4, R8 ;  /* 0x0000000405067825 */ /* 0x000fca00078e0008 */
[----:B------:R-:W0:Y:S01]  /*33f0*/  @P1 F2F.F32.F64 R15, R22 ;  /* 0x00000016000f1310 */ /* 0x000e220000301000 */
[----:B------:R1:W-:Y:S01]  /*3400*/  @!P0 STG.E desc[UR6][R6.64], R11 ;  /* 0x0000000b06008986 */ /* 0x0003e2000c101906 */
[----:B------:R-:W-:-:S03]  /*3410*/  VIADD R5, R5, 0x2 ;  /* 0x0000000205057836 */ /* 0x000fc60000000000 */
[----:B------:R1:W-:Y:S04]  /*3420*/  @!P1 STG.E desc[UR6][R6.64+0x4], R3 ;  /* 0x0000040306009986 */ /* 0x0003e8000c101906 */
[----:B--2---:R1:W-:Y:S04]  /*3430*/  @P0 STG.E desc[UR6][R6.64], R13 ;  /* 0x0000000d06000986 */ /* 0x0043e8000c101906 */
[----:B0-----:R1:W-:Y:S02]  /*3440*/  @P1 STG.E desc[UR6][R6.64+0x4], R15 ;  /* 0x0000040f06001986 */ /* 0x0013e4000c101906 */
.L_x_44:
[----:B------:R-:W-:Y:S05]  /*3450*/  @P2 EXIT ;  /* 0x000000000000294d */ /* 0x000fea0003800000 */
[----:B-1-3--:R-:W0:Y:S02]  /*3460*/  LDC.64 R6, c[0x0][0x380] ;  /* 0x0000e000ff067b82 */ /* 0x00ae240000000a00 */
[----:B0-----:R-:W-:-:S06]  /*3470*/  IMAD.WIDE.U32 R6, R5, 0x4, R6 ;  /* 0x0000000405067825 */ /* 0x001fcc00078e0006 */
[----:B------:R-:W3:Y:S01]  /*3480*/  LDG.E.CONSTANT R6, desc[UR6][R6.64] ;  /* 0x0000000606067981 */ /* 0x000ee2000c1e9900 */
[----:B------:R-:W-:-:S08]  /*3490*/  DMUL R20, R20, UR12 ;  /* 0x0000000c14147c28 */ /* 0x000fd00008000000 */
[----:B------:R-:W-:Y:S01]  /*34a0*/  DFMA R20, R22, UR10, R20 ;  /* 0x0000000a16147c2b */ /* 0x000fe20008000014 */
[----:B---3--:R-:W-:-:S04]  /*34b0*/  FSETP.NAN.AND P0, PT, R6, R6, PT ;  /* 0x000000060600720b */ /* 0x008fc80003f08000 */
[----:B------:R-:W-:Y:S02]  /*34c0*/  ISETP.GE.AND P0, PT, R5, R2, !P0 ;  /* 0x000000020500720c */ /* 0x000fe40004706270 */
[----:B------:R-:W0:Y:S11]  /*34d0*/  F2F.F64.F32 R2, R6 ;  /* 0x0000000600027310 */ /* 0x000e360000201800 */
[----:B------:R-:W-:-:S02]  /*34e0*/  @!P0 IMAD.MOV.U32 R13, RZ, RZ, 0x7fc00000 ;  /* 0x7fc00000ff0d8424 */ /* 0x000fc400078e00ff */
[----:B--2---:R-:W-:Y:S01]  /*34f0*/  @!P0 IMAD.WIDE.U32 R10, R5, 0x4, R8 ;  /* 0x00000004050a8825 */ /* 0x004fe200078e0008 */
[----:B0-----:R-:W-:-:S04]  /*3500*/  DFMA R2, R2, UR8, R20 ;  /* 0x0000000802027c2b */ /* 0x001fc80008000014 */
[----:B------:R0:W-:Y:S01]  /*3510*/  @!P0 STG.E desc[UR6][R10.64], R13 ;  /* 0x0000000d0a008986 */ /* 0x0001e2000c101906 */
[----:B------:R-:W-:Y:S06]  /*3520*/  @!P0 EXIT ;  /* 0x000000000000894d */ /* 0x000fec0003800000 */
[----:B------:R-:W1:Y:S01]  /*3530*/  F2F.F32.F64 R3, R2 ;  /* 0x0000000200037310 */ /* 0x000e620000301000 */
[----:B------:R-:W-:-:S05]  /*3540*/  IMAD.WIDE.U32 R8, R5, 0x4, R8 ;  /* 0x0000000405087825 */ /* 0x000fca00078e0008 */
[----:B-1----:R-:W-:Y:S01]  /*3550*/  STG.E desc[UR6][R8.64], R3 ;  /* 0x0000000308007986 */ /* 0x002fe2000c101906 */
[----:B------:R-:W-:Y:S05]  /*3560*/  EXIT ;  /* 0x000000000000794d */ /* 0x000fea0003800000 */
.L_x_30:
[----:B------:R-:W-:Y:S02]  /*3570*/  ISETP.GE.U32.AND P0, PT, R3, 0x8, PT ;  /* 0x000000080300780c */ /* 0x000fe40003f06070 */
[----:B------:R-:W-:Y:S02]  /*3580*/  CS2R R16, SRZ ;  /* 0x0000000000107805 */ /* 0x000fe4000001ff00 */
[----:B------:R-:W-:Y:S01]  /*3590*/  VIMNMX R0, PT, PT, R4, R5, !PT ;  /* 0x0000000504007248 */ /* 0x000fe20007fe0100 */
[----:B------:R-:W-:Y:S01]  /*35a0*/  IMAD.MOV.U32 R5, RZ, RZ, RZ ;  /* 0x000000ffff057224 */ /* 0x000fe200078e00ff */
[----:B------:R-:W-:Y:S02]  /*35b0*/  CS2R R20, SRZ ;  /* 0x0000000000147805 */ /* 0x000fe4000001ff00 */
[----:B------:R-:W-:-:S05]  /*35c0*/  CS2R R14, SRZ ;  /* 0x00000000000e7805 */ /* 0x000fca000001ff00 */
[----:B------:R-:W-:Y:S05]  /*35d0*/  @!P0 BRA `(.L_x_45) ;  /* 0x0000000400ec8947 */ /* 0x000fea0003800000 */
        /* <DEDUP_REMOVED lines=10> */
.L_x_46:
[----:B-1----:R-:W3:Y:S04]  /*3680*/  LDG.E.CONSTANT R26, desc[UR6][R12.64+-0x10] ;  /* 0xfffff0060c1a7981 */ /* 0x002ee8000c1e9900 */
[----:B------:R-:W4:Y:S04]  /*3690*/  LDG.E.CONSTANT R5, desc[UR6][R12.64+-0xc] ;  /* 0xfffff4060c057981 */ /* 0x000f28000c1e9900 */
[----:B------:R-:W5:Y:S04]  /*36a0*/  LDG.E.CONSTANT R3, desc[UR6][R12.64+-0x8] ;  /* 0xfffff8060c037981 */ /* 0x000f68000c1e9900 */
[----:B------:R-:W5:Y:S04]  /*36b0*/  LDG.E.CONSTANT R22, desc[UR6][R12.64+-0x4] ;  /* 0xfffffc060c167981 */ /* 0x000f68000c1e9900 */
[----:B------:R-:W5:Y:S04]  /*36c0*/  LDG.E.CONSTANT R2, desc[UR6][R12.64] ;  /* 0x000000060c027981 */ /* 0x000f68000c1e9900 */
[----:B------:R-:W5:Y:S04]  /*36d0*/  LDG.E.CONSTANT R25, desc[UR6][R12.64+0x4] ;  /* 0x000004060c197981 */ /* 0x000f68000c1e9900 */
[----:B------:R-:W5:Y:S04]  /*36e0*/  LDG.E.CONSTANT R7, desc[UR6][R12.64+0x8] ;  /* 0x000008060c077981 */ /* 0x000f68000c1e9900 */
[----:B------:R-:W5:Y:S01]  /*36f0*/  LDG.E.CONSTANT R24, desc[UR6][R12.64+0xc] ;  /* 0x00000c060c187981 */ /* 0x000f62000c1e9900 */
[----:B--2---:R-:W-:Y:S01]  /*3700*/  DMUL R18, R10, R16 ;  /* 0x000000100a127228 */ /* 0x004fe20000000000 */
[----:B------:R-:W-:-:S07]  /*3710*/  UIADD3 UR5, UPT, UPT, UR4, 0x1, URZ ;  /* 0x0000000104057890 */ /* 0x000fce000fffe0ff */
[----:B------:R-:W-:Y:S02]  /*3720*/  DFMA R18, R20, UR12, R18 ;  /* 0x0000000c14127c2b */ /* 0x000fe40008000012 */
[----:B------:R-:W-:-:S06]  /*3730*/  DMUL R20, R10, R20 ;  /* 0x000000140a147228 */ /* 0x000fcc0000000000 */
[C---:B------:R-:W-:Y:S02]  /*3740*/  DFMA R18, R14.reuse, UR10, R18 ;  /* 0x0000000a0e127c2b */ /* 0x040fe40008000012 */
[----:B------:R-:W-:Y:S01]  /*3750*/  DFMA R20, R14, UR12, R20 ;  /* 0x0000000c0e147c2b */ /* 0x000fe20008000014 */
[----:B---3--:R-:W0:Y:S01]  /*3760*/  F2F.F64.F32 R16, R26 ;  /* 0x0000001a00107310 */ /* 0x008e220000201800 */
[----:B------:R-:W-:Y:S02]  /*3770*/  FSETP.NAN.AND P1, PT, R26, R26, PT ;  /* 0x0000001a1a00720b */ /* 0x000fe40003f28000 */
[----:B----4-:R-:W-:Y:S02]  /*3780*/  FSETP.NAN.AND P0, PT, R5, R5, PT ;  /* 0x000000050500720b */ /* 0x010fe40003f08000 */
[C---:B------:R-:W-:Y:S02]  /*3790*/  ISETP.LE.AND P1, PT, R0.reuse, UR4, !P1 ;  /* 0x0000000400007c0c */ /* 0x040fe4000cf23270 */
[----:B------:R-:W-:Y:S01]  /*37a0*/  ISETP.LE.AND P0, PT, R0, UR5, !P0 ;  /* 0x0000000500007c0c */ /* 0x000fe2000c703270 */
[----:B------:R-:W-:Y:S01]  /*37b0*/  UIADD3 UR5, UPT, UPT, UR4, 0x2, URZ ;  /* 0x0000000204057890 */ /* 0x000fe2000fffe0ff */
[----:B-----5:R-:W-:-:S02]  /*37c0*/  FSETP.NAN.AND P4, PT, R3, R3, PT ;  /* 0x000000030300720b */ /* 0x020fc40003f88000 */
[----:B------:R-:W-:Y:S01]  /*37d0*/  FSETP.NAN.AND P3, PT, R22, R22, PT ;  /* 0x000000161600720b */ /* 0x000fe20003f68000 */
[----:B0-----:R-:W-:Y:S02]  /*37e0*/  DFMA R16, R16, UR8, R18 ;  /* 0x0000000810107c2b */ /* 0x001fe40008000012 */
[----:B------:R-:W-:Y:S01]  /*37f0*/  ISETP.LE.AND P4, PT, R0, UR5, !P4 ;  /* 0x0000000500007c0c */ /* 0x000fe2000e783270 */
[----:B------:R-:W0:Y:S01]  /*3800*/  F2F.F64.F32 R18, R5 ;  /* 0x0000000500127310 */ /* 0x000e220000201800 */
[----:B------:R-:W-:Y:S01]  /*3810*/  UIADD3 UR5, UPT, UPT, UR4, 0x3, URZ ;  /* 0x0000000304057890 */ /* 0x000fe2000fffe0ff */
[----:B------:R-:W-:Y:S01]  /*3820*/  FSETP.NAN.AND P2, PT, R2, R2, PT ;  /* 0x000000020200720b */ /* 0x000fe20003f48000 */
[----:B------:R-:W-:Y:S01]  /*3830*/  @!P1 IMAD.MOV.U32 R33, RZ, RZ, 0x7fc00000 ;  /* 0x7fc00000ff219424 */ /* 0x000fe200078e00ff */
[----:B------:R-:W-:Y:S01]  /*3840*/  FSETP.NAN.AND P5, PT, R25, R25, PT ;  /* 0x000000191900720b */ /* 0x000fe20003fa8000 */
[----:B------:R-:W-:Y:S02]  /*3850*/  DFMA R28, R16, UR10, R20 ;  /* 0x0000000a101c7c2b */ /* 0x000fe40008000014 */
[----:B------:R-:W-:Y:S01]  /*3860*/  ISETP.LE.AND P3, PT, R0, UR5, !P3 ;  /* 0x0000000500007c0c */ /* 0x000fe2000df63270 */
[----:B------:R-:W-:Y:S01]  /*3870*/  DMUL R20, R10, R14 ;  /* 0x0000000e0a147228 */ /* 0x000fe20000000000 */
[----:B------:R-:W-:Y:S01]  /*3880*/  @P1 F2F.F32.F64 R5, R16 ;  /* 0x0000001000051310 */ /* 0x000fe20000301000 */
[----:B------:R-:W-:Y:S01]  /*3890*/  UIADD3 UR5, UPT, UPT, UR4, 0x4, URZ ;  /* 0x0000000404057890 */ /* 0x000fe2000fffe0ff */
[----:B------:R-:W-:-:S02]  /*38a0*/  FSETP.NAN.AND P6, PT, R7, R7, PT ;  /* 0x000000070700720b */ /* 0x000fc40003fc8000 */
[----:B0-----:R-:W-:-:S03]  /*38b0*/  DFMA R14, R18, UR8, R28 ;  /* 0x00000008120e7c2b */ /* 0x001fc6000800001c */
[----:B------:R-:W-:Y:S01]  /*38c0*/  ISETP.LE.AND P2, PT, R0, UR5, !P2 ;  /* 0x0000000500007c0c */ /* 0x000fe2000d743270 */
[----:B------:R-:W-:Y:S01]  /*38d0*/  DFMA R20, R16, UR12, R20 ;  /* 0x0000000c10147c2b */ /* 0x000fe20008000014 */
[----:B------:R-:W0:Y:S01]  /*38e0*/  F2F.F64.F32 R18, R3 ;  /* 0x0000000300127310 */ /* 0x000e220000201800 */
[----:B------:R-:W-:-:S06]  /*38f0*/  UIADD3 UR5, UPT, UPT, UR4, 0x5, URZ ;  /* 0x0000000504057890 */ /* 0x000fcc000fffe0ff */
[----:B------:R-:W-:Y:S01]  /*3900*/  DFMA R26, R14, UR10, R20 ;  /* 0x0000000a0e1a7c2b */ /* 0x000fe20008000014 */
[----:B------:R-:W-:Y:S01]  /*3910*/  @P0 F2F.F32.F64 R3, R14 ;  /* 0x0000000e00030310 */ /* 0x000fe20000301000 */
[----:B------:R-:W-:Y:S01]  /*3920*/  DMUL R20, R10, R16 ;  /* 0x000000100a147228 */ /* 0x000fe20000000000 */
[----:B------:R-:W-:Y:S01]  /*3930*/  ISETP.LE.AND P5, PT, R0, UR5, !P5 ;  /* 0x0000000500007c0c */ /* 0x000fe2000efa3270 */
[----:B------:R-:W-:-:S04]  /*3940*/  UIADD3 UR5, UPT, UPT, UR4, 0x6, URZ ;  /* 0x0000000604057890 */ /* 0x000fc8000fffe0ff */
[----:B0-----:R-:W-:Y:S01]  /*3950*/  DFMA R18, R18, UR8, R26 ;  /* 0x0000000812127c2b */ /* 0x001fe2000800001a */
[----:B------:R-:W-:Y:S01]  /*3960*/  F2F.F64.F32 R16, R2 ;  /* 0x0000000200107310 */ /* 0x000fe20000201800 */
[----:B------:R-:W-:Y:S01]  /*3970*/  DFMA R28, R14, UR12, R20 ;  /* 0x0000000c0e1c7c2b */ /* 0x000fe20008000014 */
[----:B------:R-:W-:Y:S01]  /*3980*/  ISETP.LE.AND P6, PT, R0, UR5, !P6 ;  /* 0x0000000500007c0c */ /* 0x000fe2000f7c3270 */
[----:B------:R-:W-:Y:S01]  /*3990*/  DMUL R26, R10, R14 ;  /* 0x0000000e0a1a7228 */ /* 0x000fe20000000000 */
[----:B------:R-:W-:Y:S02]  /*39a0*/  UIADD3 UR5, UPT, UPT, UR4, 0x7, URZ ;  /* 0x0000000704057890 */ /* 0x000fe4000fffe0ff */
[----:B------:R-:W-:Y:S02]  /*39b0*/  UIADD3 UR4, UPT, UPT, UR4, 0x8, URZ ;  /* 0x0000000804047890 */ /* 0x000fe4000fffe0ff */
[----:B------:R-:W0:Y:S01]  /*39c0*/  F2F.F64.F32 R20, R22 ;  /* 0x0000001600147310 */ /* 0x000e220000201800 */
[----:B------:R-:W-:-:S02]  /*39d0*/  DFMA R28, R18, UR10, R28 ;  /* 0x0000000a121c7c2b */ /* 0x000fc4000800001c */
[----:B------:R-:W-:-:S04]  /*39e0*/  DFMA R26, R18, UR12, R26 ;  /* 0x0000000c121a7c2b */ /* 0x000fc8000800001a */
[----:B------:R-:W-:Y:S01]  /*39f0*/  @!P6 IMAD.MOV.U32 R35, RZ, RZ, 0x7fc00000 ;  /* 0x7fc00000ff23e424 */ /* 0x000fe200078e00ff */
[----:B------:R-:W-:Y:S01]  /*3a00*/  @P4 F2F.F32.F64 R22, R18 ;  /* 0x0000001200164310 */ /* 0x000fe20000301000 */
[----:B0-----:R-:W-:-:S07]  /*3a10*/  DFMA R20, R20, UR8, R28 ;  /* 0x0000000814147c2b */ /* 0x001fce000800001c */
[----:B------:R-:W-:Y:S01]  /*3a20*/  @P3 F2F.F32.F64 R2, R20 ;  /* 0x0000001400023310 */ /* 0x000fe20000301000 */
[----:B------:R-:W-:Y:S02]  /*3a30*/  DFMA R28, R20, UR10, R26 ;  /* 0x0000000a141c7c2b */ /* 0x000fe4000800001a */
[----:B------:R-:W-:-:S05]  /*3a40*/  DMUL R26, R10, R18 ;  /* 0x000000120a1a7228 */ /* 0x000fca0000000000 */
[----:B------:R-:W-:Y:S01]  /*3a50*/  F2F.F64.F32 R18, R7 ;  /* 0x0000000700127310 */ /* 0x000fe20000201800 */
[----:B------:R-:W-:Y:S02]  /*3a60*/  DFMA R14, R16, UR8, R28 ;  /* 0x00000008100e7c2b */ /* 0x000fe4000800001c */
[----:B------:R-:W-:-:S05]  /*3a70*/  DFMA R26, R20, UR12, R26 ;  /* 0x0000000c141a7c2b */ /* 0x000fca000800001a */
[----:B------:R-:W0:Y:S03]  /*3a80*/  F2F.F64.F32 R16, R25 ;  /* 0x0000001900107310 */ /* 0x000e260000201800 */
[----:B------:R-:W-:Y:S02]  /*3a90*/  DFMA R28, R14, UR10, R26 ;  /* 0x0000000a0e1c7c2b */ /* 0x000fe4000800001a */
[----:B------:R-:W-:-:S03]  /*3aa0*/  DMUL R26, R10, R20 ;  /* 0x000000140a1a7228 */ /* 0x000fc60000000000 */
[----:B------:R-:W-:Y:S05]  /*3ab0*/  @P2 F2F.F32.F64 R25, R14 ;  /* 0x0000000e00192310 */ /* 0x000fea0000301000 */
[----:B------:R-:W-:Y:S02]  /*3ac0*/  DFMA R26, R14, UR12, R26 ;  /* 0x0000000c0e1a7c2b */ /* 0x000fe4000800001a */
[----:B0-----:R-:W-:Y:S02]  /*3ad0*/  DFMA R16, R16, UR8, R28 ;  /* 0x0000000810107c2b */ /* 0x001fe4000800001c */
[----:B------:R-:W-:-:S04]  /*3ae0*/  DMUL R28, R10, R14 ;  /* 0x0000000e0a1c7228 */ /* 0x000fc80000000000 */
[----:B------:R-:W-:Y:S02]  /*3af0*/  @P5 F2F.F32.F64 R7, R16 ;  /* 0x0000001000075310 */ /* 0x000fe40000301000 */
[C---:B------:R-:W-:Y:S02]  /*3b00*/  DFMA R26, R16.reuse, UR10, R26 ;  /* 0x0000000a101a7c2b */ /* 0x040fe4000800001a */
[----:B------:R-:W-:-:S06]  /*3b10*/  DFMA R28, R16, UR12, R28 ;  /* 0x0000000c101c7c2b */ /* 0x000fcc000800001c */
[----:B------:R-:W-:Y:S01]  /*3b20*/  DFMA R20, R18, UR8, R26 ;  /* 0x0000000812147c2b */ /* 0x000fe2000800001a */
[----:B------:R-:W-:Y:S01]  /*3b30*/  IMAD.MOV.U32 R26, RZ, RZ, R6 ;  /* 0x000000ffff1a7224 */ /* 0x000fe200078e0006 */
[----:B------:R-:W0:Y:S01]  /*3b40*/  F2F.F64.F32 R18, R24 ;  /* 0x0000001800127310 */ /* 0x000e220000201800 */
[----:B------:R-:W-:Y:S02]  /*3b50*/  IMAD.MOV.U32 R27, RZ, RZ, R23 ;  /* 0x000000ffff1b7224 */ /* 0x000fe400078e0017 */
[----:B------:R-:W-:-:S03]  /*3b60*/  @!P0 IMAD.MOV.U32 R23, RZ, RZ, 0x7fc00000 ;  /* 0x7fc00000ff178424 */ /* 0x000fc600078e00ff */
[----:B------:R-:W-:Y:S01]  /*3b70*/  DFMA R28, R20, UR10, R28 ;  /* 0x0000000a141c7c2b */ /* 0x000fe2000800001c */
[----:B------:R1:W-:Y:S01]  /*3b80*/  @!P1 STG.E desc[UR6][R26.64+-0x10], R33 ;  /* 0xfffff0211a009986 */ /* 0x0003e2000c101906 */
[----:B------:R-:W-:Y:S03]  /*3b90*/  @P6 F2F.F32.F64 R31, R20 ;  /* 0x00000014001f6310 */ /* 0x000fe60000301000 */
[----:B------:R-:W-:Y:S01]  /*3ba0*/  @P1 STG.E desc[UR6][R26.64+-0x10], R5 ;  /* 0xfffff0051a001986 */ /* 0x000fe2000c101906 */
[----:B------:R-:W-:-:S03]  /*3bb0*/  FSETP.NAN.AND P1, PT, R24, R24, PT ;  /* 0x000000181800720b */ /* 0x000fc60003f28000 */
[----:B------:R2:W-:Y:S01]  /*3bc0*/  @!P0 STG.E desc[UR6][R26.64+-0xc], R23 ;  /* 0xfffff4171a008986 */ /* 0x0005e2000c101906 */
[----:B------:R-:W-:Y:S01]  /*3bd0*/  ISETP.LE.AND P1, PT, R0, UR5, !P1 ;  /* 0x0000000500007c0c */ /* 0x000fe2000cf23270 */
[----:B0-----:R-:W-:Y:S02]  /*3be0*/  DFMA R14, R18, UR8, R28 ;  /* 0x00000008120e7c2b */ /* 0x001fe4000800001c */
[----:B------:R0:W-:Y:S01]  /*3bf0*/  @P0 STG.E desc[UR6][R26.64+-0xc], R3 ;  /* 0xfffff4031a000986 */ /* 0x0001e2000c101906 */
[----:B------:R-:W-:Y:S01]  /*3c00*/  ISETP.NE.AND P0, PT, R4, UR4, PT ;  /* 0x0000000404007c0c */ /* 0x000fe2000bf05270 */
[----:B-1----:R-:W-:Y:S02]  /*3c10*/  @!P2 IMAD.MOV.U32 R33, RZ, RZ, 0x7fc00000 ;  /* 0x7fc00000ff21a424 */ /* 0x002fe400078e00ff */
[----:B------:R-:W-:Y:S01]  /*3c20*/  @!P4 IMAD.MOV.U32 R19, RZ, RZ, 0x7fc00000 ;  /* 0x7fc00000ff13c424 */ /* 0x000fe200078e00ff */
[----:B------:R-:W-:Y:S01]  /*3c30*/  @!P6 STG.E desc[UR6][R26.64+0x8], R35 ;  /* 0x000008231a00e986 */ /* 0x000fe2000c101906 */
[----:B------:R-:W-:-:S02]  /*3c40*/  @!P3 IMAD.MOV.U32 R29, RZ, RZ, 0x7fc00000 ;  /* 0x7fc00000ff1db424 */ /* 0x000fc400078e00ff */
[----:B--2---:R-:W-:Y:S01]  /*3c50*/  @!P5 IMAD.MOV.U32 R23, RZ, RZ, 0x7fc00000 ;  /* 0x7fc00000ff17d424 */ /* 0x004fe200078e00ff */
[----:B------:R-:W-:Y:S01]  /*3c60*/  @!P2 STG.E desc[UR6][R26.64], R33 ;  /* 0x000000211a00a986 */ /* 0x000fe2000c101906 */
[----:B------:R-:W1:Y:S01]  /*3c70*/  @P1 F2F.F32.F64 R5, R14 ;  /* 0x0000000e00051310 */ /* 0x000e620000301000 */
[----:B0-----:R-:W-:Y:S02]  /*3c80*/  @!P1 IMAD.MOV.U32 R3, RZ, RZ, 0x7fc00000 ;  /* 0x7fc00000ff039424 */ /* 0x001fe400078e00ff */
[----:B------:R-:W-:Y:S01]  /*3c90*/  @P2 STG.E desc[UR6][R26.64], R25 ;  /* 0x000000191a002986 */ /* 0x000fe2000c101906 */
[----:B------:R-:W-:-:S03]  /*3ca0*/  IADD3 R6, P2, PT, R26, 0x20, RZ ;  /* 0x000000201a067810 */ /* 0x000fc60007f5e0ff */
[----:B------:R-:W-:Y:S04]  /*3cb0*/  @!P1 STG.E desc[UR6][R26.64+0xc], R3 ;  /* 0x00000c031a009986 */ /* 0x000fe8000c101906 */
[----:B------:R-:W-:Y:S04]  /*3cc0*/  @!P4 STG.E desc[UR6][R26.64+-0x8], R19 ;  /* 0xfffff8131a00c986 */ /* 0x000fe8000c101906 */
[----:B-1----:R-:W-:Y:S01]  /*3cd0*/  @P1 STG.E desc[UR6][R26.64+0xc], R5 ;  /* 0x00000c051a001986 */ /* 0x002fe2000c101906 */
[----:B------:R-:W-:-:S03]  /*3ce0*/  IADD3 R12, P1, PT, R12, 0x20, RZ ;  /* 0x000000200c0c7810 */ /* 0x000fc60007f3e0ff */
[----:B------:R-:W-:Y:S02]  /*3cf0*/  @!P3 STG.E desc[UR6][R26.64+-0x4], R29 ;  /* 0xfffffc1d1a00b986 */ /* 0x000fe4000c101906 */
[----:B------:R-:W-:Y:S02]  /*3d00*/  IMAD.X R13, RZ, RZ, R13, P1 ;  /* 0x000000ffff0d7224 */ /* 0x000fe400008e060d */
[----:B------:R0:W-:Y:S04]  /*3d10*/  @!P5 STG.E desc[UR6][R26.64+0x4], R23 ;  /* 0x000004171a00d986 */ /* 0x0001e8000c101906 */
[----:B------:R1:W-:Y:S04]  /*3d20*/  @P4 STG.E desc[UR6][R26.64+-0x8], R22 ;  /* 0xfffff8161a004986 */ /* 0x0003e8000c101906 */
[----:B------:R1:W-:Y:S04]  /*3d30*/  @P3 STG.E desc[UR6][R26.64+-0x4], R2 ;  /* 0xfffffc021a003986 */ /* 0x0003e8000c101906 */
[----:B------:R1:W-:Y:S01]  /*3d40*/  @P5 STG.E desc[UR6][R26.64+0x4], R7 ;  /* 0x000004071a005986 */ /* 0x0003e2000c101906 */
[----:B0-----:R-:W-:-:S03]  /*3d50*/  IMAD.X R23, RZ, RZ, R27, P2 ;  /* 0x000000ffff177224 */ /* 0x001fc600010e061b */
[----:B------:R1:W-:Y:S01]  /*3d60*/  @P6 STG.E desc[UR6][R26.64+0x8], R31 ;  /* 0x0000081f1a006986 */ /* 0x0003e2000c101906 */
[----:B------:R-:W-:Y:S05]  /*3d70*/  @P0 BRA `(.L_x_46) ;  /* 0xfffffff800400947 */ /* 0x000fea000383ffff */
[----:B------:R-:W-:-:S07]  /*3d80*/  IMAD.MOV.U32 R5, RZ, RZ, R4 ;  /* 0x000000ffff057224 */ /* 0x000fce00078e0004 */
.L_x_45:
[----:B-1----:R-:W0:Y:S02]  /*3d90*/  LDC R7, c[0x0][0x3a4] ;  /* 0x0000e900ff077b82 */ /* 0x002e240000000800 */
[----:B0-----:R-:W-:-:S13]  /*3da0*/  LOP3.LUT P0, R2, R7, 0x7, RZ, 0xc0, !PT ;  /* 0x0000000707027812 */ /* 0x001fda000780c0ff */
[----:B------:R-:W-:Y:S05]  /*3db0*/  @!P0 EXIT ;  /* 0x000000000000894d */ /* 0x000fea0003800000 */
[----:B------:R-:W-:Y:S02]  /*3dc0*/  ISETP.GE.U32.AND P0, PT, R2, 0x4, PT ;  /* 0x000000040200780c */ /* 0x000fe40003f06070 */
[----:B------:R-:W-:-:S11]  /*3dd0*/  LOP3.LUT P4, R2, R7, 0x3, RZ, 0xc0, !PT ;  /* 0x0000000307027812 */ /* 0x000fd6000788c0ff */
[----:B------:R-:W-:Y:S05]  /*3de0*/  @!P0 BRA `(.L_x_47) ;  /* 0x0000000000e88947 */ /* 0x000fea0003800000 */
[----:B------:R-:W0:Y:S02]  /*3df0*/  LDC.64 R24, c[0x0][0x380] ;  /* 0x0000e000ff187b82 */ /* 0x000e240000000a00 */
[----:B0-----:R-:W-:-:S05]  /*3e00*/  IMAD.WIDE.U32 R18, R5, 0x4, R24 ;  /* 0x0000000405127825 */ /* 0x001fca00078e0018 */
[----:B------:R-:W3:Y:S01]  /*3e10*/  LDG.E.CONSTANT R3, desc[UR6][R18.64] ;  /* 0x0000000612037981 */ /* 0x000ee2000c1e9900 */
[----:B------:R-:W-:-:S06]  /*3e20*/  IMAD.WIDE.U32 R22, R5, 0x4, R24 ;  /* 0x0000000405167825 */ /* 0x000fcc00078e0018 */
[----:B------:R0:W4:Y:S01]  /*3e30*/  LDG.E.CONSTANT R22, desc[UR6][R22.64+0x4] ;  /* 0x0000040616167981 */ /* 0x000122000c1e9900 */
[----:B------:R-:W-:-:S05]  /*3e40*/  IMAD.WIDE.U32 R24, R5, 0x4, R24 ;  /* 0x0000000405187825 */ /* 0x000fca00078e0018 */
[----:B------:R-:W5:Y:S04]  /*3e50*/  LDG.E.CONSTANT R6, desc[UR6][R24.64+0x8] ;  /* 0x0000080618067981 */ /* 0x000f68000c1e9900 */
[----:B------:R1:W5:Y:S01]  /*3e60*/  LDG.E.CONSTANT R4, desc[UR6][R24.64+0xc] ;  /* 0x00000c0618047981 */ /* 0x000362000c1e9900 */
[----:B--2---:R-:W-:Y:S01]  /*3e70*/  DMUL R12, R10, R16 ;  /* 0x000000100a0c7228 */ /* 0x004fe20000000000 */
[----:B0-----:R-:W-:-:S07]  /*3e80*/  VIADD R23, R5, 0x1 ;  /* 0x0000000105177836 */ /* 0x001fce0000000000 */
[----:B------:R-:W-:Y:S01]  /*3e90*/  DFMA R12, R20, UR12, R12 ;  /* 0x0000000c140c7c2b */ /* 0x000fe2000800000c */
[----:B-1----:R-:W-:Y:S01]  /*3ea0*/  VIADD R25, R5, 0x3 ;  /* 0x0000000305197836 */ /* 0x002fe20000000000 */
[----:B------:R-:W-:-:S06]  /*3eb0*/  DMUL R20, R10, R20 ;  /* 0x000000140a147228 */ /* 0x000fcc0000000000 */
[C---:B------:R-:W-:Y:S02]  /*3ec0*/  DFMA R12, R14.reuse, UR10, R12 ;  /* 0x0000000a0e0c7c2b */ /* 0x040fe4000800000c */
[----:B------:R-:W-:Y:S02]  /*3ed0*/  DFMA R18, R14, UR12, R20 ;  /* 0x0000000c0e127c2b */ /* 0x000fe40008000014 */
[----:B------:R-:W-:Y:S01]  /*3ee0*/  DMUL R14, R10, R14 ;  /* 0x0000000e0a0e7228 */ /* 0x000fe20000000000 */
[----:B---3--:R-:W0:Y:S01]  /*3ef0*/  F2F.F64.F32 R16, R3 ;  /* 0x0000000300107310 */ /* 0x008e220000201800 */
[----:B------:R-:W-:-:S04]  /*3f00*/  FSETP.NAN.AND P0, PT, R3, R3, PT ;  /* 0x000000030300720b */ /* 0x000fc80003f08000 */
[----:B------:R-:W-:Y:S02]  /*3f10*/  ISETP.GE.AND P0, PT, R5, R0, !P0 ;  /* 0x000000000500720c */ /* 0x000fe40004706270 */
[----:B----4-:R-:W-:-:S04]  /*3f20*/  FSETP.NAN.AND P1, PT, R22, R22, PT ;  /* 0x000000161600720b */ /* 0x010fc80003f28000 */
[----:B------:R-:W-:Y:S01]  /*3f30*/  ISETP.GE.AND P1, PT, R23, R0, !P1 ;  /* 0x000000001700720c */ /* 0x000fe20004f26270 */
[----:B------:R-:W-:Y:S01]  /*3f40*/  VIADD R23, R5, 0x2 ;  /* 0x0000000205177836 */ /* 0x000fe20000000000 */
[----:B-----5:R-:W-:Y:S01]  /*3f50*/  F2F.F64.F32 R20, R6 ;  /* 0x0000000600147310 */ /* 0x020fe20000201800 */
[----:B------:R-:W-:Y:S01]  /*3f60*/  FSETP.NAN.AND P2, PT, R6, R6, PT ;  /* 0x000000060600720b */ /* 0x000fe20003f48000 */
[----:B0-----:R-:W-:Y:S01]  /*3f70*/  DFMA R12, R16, UR8, R12 ;  /* 0x00000008100c7c2b */ /* 0x001fe2000800000c */
[----:B------:R-:W-:Y:S02]  /*3f80*/  FSETP.NAN.AND P3, PT, R4, R4, PT ;  /* 0x000000040400720b */ /* 0x000fe40003f68000 */
[----:B------:R-:W-:Y:S01]  /*3f90*/  @!P0 IMAD.MOV.U32 R27, RZ, RZ, 0x7fc00000 ;  /* 0x7fc00000ff1b8424 */ /* 0x000fe200078e00ff */
[-C--:B------:R-:W-:Y:S02]  /*3fa0*/  ISETP.GE.AND P2, PT, R23, R0.reuse, !P2 ;  /* 0x000000001700720c */ /* 0x080fe40005746270 */
[----:B------:R-:W0:Y:S01]  /*3fb0*/  F2F.F64.F32 R16, R22 ;  /* 0x0000001600107310 */ /* 0x000e220000201800 */
[----:B------:R-:W-:Y:S01]  /*3fc0*/  ISETP.GE.AND P3, PT, R25, R0, !P3 ;  /* 0x000000001900720c */ /* 0x000fe20005f66270 */
[C---:B------:R-:W-:Y:S01]  /*3fd0*/  DFMA R18, R12.reuse, UR10, R18 ;  /* 0x0000000a0c127c2b */ /* 0x040fe20008000012 */
[----:B------:R-:W-:Y:S01]  /*3fe0*/  @!P1 IMAD.MOV.U32 R29, RZ, RZ, 0x7fc00000 ;  /* 0x7fc00000ff1d9424 */ /* 0x000fe200078e00ff */
[----:B------:R-:W-:-:S04]  /*3ff0*/  DFMA R14, R12, UR12, R14 ;  /* 0x0000000c0c0e7c2b */ /* 0x000fc8000800000e */
[----:B------:R1:W2:Y:S03]  /*4000*/  @P0 F2F.F32.F64 R3, R12 ;  /* 0x0000000c00030310 */ /* 0x0002a60000301000 */
[----:B------:R-:W-:-:S03]  /*4010*/  @!P2 IMAD.MOV.U32 R31, RZ, RZ, 0x7fc00000 ;  /* 0x7fc00000ff1fa424 */ /* 0x000fc600078e00ff */
[----:B------:R-:W-:Y:S01]  /*4020*/  @!P3 IMAD.MOV.U32 R33, RZ, RZ, 0x7fc00000 ;  /* 0x7fc00000ff21b424 */ /* 0x000fe200078e00ff */
[----:B0-----:R-:W-:-:S06]  /*4030*/  DFMA R16, R16, UR8, R18 ;  /* 0x0000000810107c2b */ /* 0x001fcc0008000012 */
[----:B------:R-:W0:Y:S02]  /*4040*/  @P1 F2F.F32.F64 R23, R16 ;  /* 0x0000001000171310 */ /* 0x000e240000301000 */
[----:B------:R-:W-:Y:S02]  /*4050*/  DFMA R18, R16, UR10, R14 ;  /* 0x0000000a10127c2b */ /* 0x000fe4000800000e */
[----:B------:R-:W-:Y:S01]  /*4060*/  DMUL R14, R10, R12 ;  /* 0x0000000c0a0e7228 */ /* 0x000fe20000000000 */
[----:B-1----:R-:W-:-:S05]  /*4070*/  IMAD.WIDE.U32 R12, R5, 0x4, R8 ;  /* 0x00000004050c7825 */ /* 0x002fca00078e0008 */
[----:B------:R-:W-:Y:S01]  /*4080*/  DFMA R20, R20, UR8, R18 ;  /* 0x0000000814147c2b */ /* 0x000fe20008000012 */
[----:B------:R1:W-:Y:S01]  /*4090*/  @!P0 STG.E desc[UR6][R12.64], R27 ;  /* 0x0000001b0c008986 */ /* 0x0003e2000c101906 */
[----:B------:R-:W-:Y:S01]  /*40a0*/  DFMA R14, R16, UR12, R14 ;  /* 0x0000000c100e7c2b */ /* 0x000fe2000800000e */
[----:B------:R-:W3:Y:S02]  /*40b0*/  F2F.F64.F32 R18, R4 ;  /* 0x0000000400127310 */ /* 0x000ee40000201800 */
[----:B------:R1:W-:Y:S04]  /*40c0*/  @!P1 STG.E desc[UR6][R12.64+0x4], R29 ;  /* 0x0000041d0c009986 */ /* 0x0003e8000c101906 */
[----:B--2---:R1:W-:Y:S01]  /*40d0*/  @P0 STG.E desc[UR6][R12.64], R3 ;  /* 0x000000030c000986 */ /* 0x0043e2000c101906 */
[----:B------:R-:W-:Y:S01]  /*40e0*/  DFMA R14, R20, UR10, R14 ;  /* 0x0000000a140e7c2b */ /* 0x000fe2000800000e */
[----:B------:R-:W2:Y:S02]  /*40f0*/  @P2 F2F.F32.F64 R25, R20 ;  /* 0x0000001400192310 */ /* 0x000ea40000301000 */
[----:B0-----:R1:W-:Y:S05]  /*4100*/  @P1 STG.E desc[UR6][R12.64+0x4], R23 ;  /* 0x000004170c001986 */ /* 0x0013ea000c101906 */
[----:B---3--:R-:W-:Y:S01]  /*4110*/  DFMA R14, R18, UR8, R14 ;  /* 0x00000008120e7c2b */ /* 0x008fe2000800000e */
[----:B------:R-:W-:-:S05]  /*4120*/  IMAD.WIDE.U32 R18, R5, 0x4, R8 ;  /* 0x0000000405127825 */ /* 0x000fca00078e0008 */
[----:B------:R-:W0:Y:S01]  /*4130*/  @P3 F2F.F32.F64 R35, R14 ;  /* 0x0000000e00233310 */ /* 0x000e220000301000 */
[----:B------:R1:W-:Y:S01]  /*4140*/  @!P2 STG.E desc[UR6][R18.64+0x8], R31 ;  /* 0x0000081f1200a986 */ /* 0x0003e2000c101906 */
[----:B------:R-:W-:-:S03]  /*4150*/  VIADD R5, R5, 0x4 ;  /* 0x0000000405057836 */ /* 0x000fc60000000000 */
[----:B------:R1:W-:Y:S04]  /*4160*/  @!P3 STG.E desc[UR6][R18.64+0xc], R33 ;  /* 0x00000c211200b986 */ /* 0x0003e8000c101906 */
[----:B--2---:R1:W-:Y:S04]  /*4170*/  @P2 STG.E desc[UR6][R18.64+0x8], R25 ;  /* 0x0000081912002986 */ /* 0x0043e8000c101906 */
[----:B0-----:R1:W-:Y:S02]  /*4180*/  @P3 STG.E desc[UR6][R18.64+0xc], R35 ;  /* 0x00000c2312003986 */ /* 0x0013e4000c101906 */
.L_x_47:
[----:B------:R-:W-:Y:S05]  /*4190*/  @!P4 EXIT ;  /* 0x000000000000c94d */ /* 0x000fea0003800000 */
[----:B------:R-:W-:Y:S02]  /*41a0*/  ISETP.NE.AND P0, PT, R2, 0x1, PT ;  /* 0x000000010200780c */ /* 0x000fe40003f05270 */
[----:B------:R-:W-:-:S04]  /*41b0*/  LOP3.LUT R7, R7, 0x1, RZ, 0xc0, !PT ;  /* 0x0000000107077812 */ /* 0x000fc800078ec0ff */
[----:B------:R-:W-:-:S07]  /*41c0*/  ISETP.NE.U32.AND P2, PT, R7, 0x1, PT ;  /* 0x000000010700780c */ /* 0x000fce0003f45070 */
[----:B------:R-:W-:Y:S06]  /*41d0*/  @!P0 BRA `(.L_x_48) ;  /* 0x0000000000848947 */ /* 0x000fec0003800000 */
[----:B-1----:R-:W0:Y:S02]  /*41e0*/  LDC.64 R2, c[0x0][0x380] ;  /* 0x0000e000ff027b82 */ /* 0x002e240000000a00 */
[----:B0-----:R-:W-:-:S05]  /*41f0*/  IMAD.WIDE.U32 R12, R5, 0x4, R2 ;  /* 0x00000004050c7825 */ /* 0x001fca00078e0002 */
[----:B------:R-:W3:Y:S04]  /*4200*/  LDG.E.CONSTANT R3, desc[UR6][R12.64] ;  /* 0x000000060c037981 */ /* 0x000ee8000c1e9900 */
[----:B------:R-:W4:Y:S01]  /*4210*/  LDG.E.CONSTANT R2, desc[UR6][R12.64+0x4] ;  /* 0x000004060c027981 */ /* 0x000f22000c1e9900 */
[C---:B--2---:R-:W-:Y:S02]  /*4220*/  DMUL R6, R10.reuse, R16 ;  /* 0x000000100a067228 */ /* 0x044fe40000000000 */
[----:B------:R-:W-:-:S06]  /*4230*/  DMUL R18, R10, R20 ;  /* 0x000000140a127228 */ /* 0x000fcc0000000000 */
[----:B------:R-:W-:Y:S02]  /*4240*/  DFMA R16, R20, UR12, R6 ;  /* 0x0000000c14107c2b */ /* 0x000fe40008000006 */
[----:B------:R-:W-:-:S06]  /*4250*/  DFMA R18, R14, UR12, R18 ;  /* 0x0000000c0e127c2b */ /* 0x000fcc0008000012 */
[----:B------:R-:W-:Y:S01]  /*4260*/  DFMA R16, R14, UR10, R16 ;  /* 0x0000000a0e107c2b */ /* 0x000fe20008000010 */
[----:B---3--:R-:W0:Y:S01]  /*4270*/  F2F.F64.F32 R6, R3 ;  /* 0x0000000300067310 */ /* 0x008e220000201800 */
[----:B------:R-:W-:Y:S02]  /*4280*/  FSETP.NAN.AND P0, PT, R3, R3, PT ;  /* 0x000000030300720b */ /* 0x000fe40003f08000 */
[----:B----4-:R-:W-:Y:S02]  /*4290*/  FSETP.NAN.AND P1, PT, R2, R2, PT ;  /* 0x000000020200720b */ /* 0x010fe40003f28000 */
[C---:B------:R-:W-:Y:S02]  /*42a0*/  ISETP.GE.AND P0, PT, R5.reuse, R0, !P0 ;  /* 0x000000000500720c */ /* 0x040fe40004706270 */
[----:B0-----:R-:W-:Y:S01]  /*42b0*/  DFMA R20, R6, UR8, R16 ;  /* 0x0000000806147c2b */ /* 0x001fe20008000010 */
[----:B------:R-:W0:Y:S01]  /*42c0*/  F2F.F64.F32 R6, R2 ;  /* 0x0000000200067310 */ /* 0x000e220000201800 */
[----:B------:R-:W-:-:S09]  /*42d0*/  VIADD R17, R5, 0x1 ;  /* 0x0000000105117836 */ /* 0x000fd20000000000 */
[----:B------:R-:W-:Y:S02]  /*42e0*/  @!P0 IMAD.MOV.U32 R23, RZ, RZ, 0x7fc00000 ;  /* 0x7fc00000ff178424 */ /* 0x000fe400078e00ff */
[----:B------:R-:W-:Y:S01]  /*42f0*/  IMAD.MOV.U32 R16, RZ, RZ, R14 ;  /* 0x000000ffff107224 */ /* 0x000fe200078e000e */
[----:B------:R-:W-:Y:S01]  /*4300*/  DFMA R12, R20, UR10, R18 ;  /* 0x0000000a140c7c2b */ /* 0x000fe20008000012 */
[----:B------:R-:W-:Y:S01]  /*4310*/  ISETP.GE.AND P1, PT, R17, R0, !P1 ;  /* 0x000000001100720c */ /* 0x000fe20004f26270 */
[----:B------:R-:W1:Y:S01]  /*4320*/  @P0 F2F.F32.F64 R3, R20 ;  /* 0x0000001400030310 */ /* 0x000e620000301000 */
[----:B------:R-:W-:-:S05]  /*4330*/  IMAD.MOV.U32 R17, RZ, RZ, R15 ;  /* 0x000000ffff117224 */ /* 0x000fca00078e000f */
[----:B0-----:R-:W-:Y:S01]  /*4340*/  DFMA R6, R6, UR8, R12 ;  /* 0x0000000806067c2b */ /* 0x001fe2000800000c */
[----:B------:R-:W-:-:S05]  /*4350*/  IMAD.WIDE.U32 R12, R5, 0x4, R8 ;  /* 0x00000004050c7825 */ /* 0x000fca00078e0008 */
[----:B------:R-:W0:Y:S01]  /*4360*/  @P1 F2F.F32.F64 R19, R6 ;  /* 0x0000000600131310 */ /* 0x000e220000301000 */
[----:B------:R-:W-:Y:S01]  /*4370*/  @!P1 IMAD.MOV.U32 R25, RZ, RZ, 0x7fc00000 ;  /* 0x7fc00000ff199424 */ /* 0x000fe200078e00ff */
[----:B------:R3:W-:Y:S01]  /*4380*/  @!P0 STG.E desc[UR6][R12.64], R23 ;  /* 0x000000170c008986 */ /* 0x0007e2000c101906 */
[----:B------:R-:W-:Y:S02]  /*4390*/  VIADD R5, R5, 0x2 ;  /* 0x0000000205057836 */ /* 0x000fe40000000000 */
[----:B------:R-:W-:Y:S01]  /*43a0*/  IMAD.MOV.U32 R14, RZ, RZ, R6 ;  /* 0x000000ffff0e7224 */ /* 0x000fe200078e0006 */
[----:B------:R3:W-:Y:S01]  /*43b0*/  @!P1 STG.E desc[UR6][R12.64+0x4], R25 ;  /* 0x000004190c009986 */ /* 0x0007e2000c101906 */
[----:B------:R-:W-:-:S03]  /*43c0*/  IMAD.MOV.U32 R15, RZ, RZ, R7 ;  /* 0x000000ffff0f7224 */ /* 0x000fc600078e0007 */
[----:B-1----:R3:W-:Y:S04]  /*43d0*/  @P0 STG.E desc[UR6][R12.64], R3 ;  /* 0x000000030c000986 */ /* 0x0027e8000c101906 */
[----:B0-----:R3:W-:Y:S02]  /*43e0*/  @P1 STG.E desc[UR6][R12.64+0x4], R19 ;  /* 0x000004130c001986 */ /* 0x0017e4000c101906 */
.L_x_48:
[----:B------:R-:W-:Y:S05]  /*43f0*/  @P2 EXIT ;  /* 0x000000000000294d */ /* 0x000fea0003800000 */
[----:B-1-3--:R-:W0:Y:S02]  /*4400*/  LDC.64 R2, c[0x0][0x380] ;  /* 0x0000e000ff027b82 */ /* 0x00ae240000000a00 */
[----:B0-----:R-:W-:-:S06]  /*4410*/  IMAD.WIDE.U32 R2, R5, 0x4, R2 ;  /* 0x0000000405027825 */ /* 0x001fcc00078e0002 */
[----:B------:R-:W3:Y:S01]  /*4420*/  LDG.E.CONSTANT R2, desc[UR6][R2.64] ;  /* 0x0000000602027981 */ /* 0x000ee2000c1e9900 */
[----:B--2---:R-:W-:-:S08]  /*4430*/  DMUL R10, R10, R16 ;  /* 0x000000100a0a7228 */ /* 0x004fd00000000000 */
[----:B------:R-:W-:-:S08]  /*4440*/  DFMA R10, R20, UR12, R10 ;  /* 0x0000000c140a7c2b */ /* 0x000fd0000800000a */
[----:B------:R-:W-:Y:S01]  /*4450*/  DFMA R10, R14, UR10, R10 ;  /* 0x0000000a0e0a7c2b */ /* 0x000fe2000800000a */
[----:B---3--:R-:W-:Y:S01]  /*4460*/  FSETP.NAN.AND P0, PT, R2, R2, PT ;  /* 0x000000020200720b */ /* 0x008fe20003f08000 */
        /* <DEDUP_REMOVED lines=11> */
.L_x_49:
        /* <DEDUP_REMOVED lines=14> */
.L_x_51:


//--------------------- .nv.shared.reserved.0     --------------------------
	.section	.nv.shared.reserved.0,"aw",@nobits
	.weak		__nv_reservedSMEM_offset_0_alias
	.size		__nv_reservedSMEM_offset_0_alias, 0, 64
	.other		__nv_reservedSMEM_offset_0_alias,@"STO_CUDA_RESERVED_SHARED STV_DEFAULT"
__nv_reservedSMEM_offset_0_alias:
	.zero		0
	.zero		64


//--------------------- .nv.constant0.gaussian_many_series_one_param_f32 --------------------------
	.section	.nv.constant0.gaussian_many_series_one_param_f32,"a",@progbits
	.sectionflags	@""
	.align	4
.nv.constant0.gaussian_many_series_one_param_f32:
	.zero		944


//--------------------- .nv.constant0.gaussian_batch_f32 --------------------------
	.section	.nv.constant0.gaussian_batch_f32,"a",@progbits
	.sectionflags	@""
	.align	4
.nv.constant0.gaussian_batch_f32:
	.zero		952


//--------------------- SYMBOLS --------------------------

	.type		.nv.reservedSmem.offset0,@object
	.size		.nv.reservedSmem.offset0,0x4
